	.target	sm_100a

	.elftype	@"ET_EXEC"


//--------------------- .note.nv.tkinfo           --------------------------
	.section	.note.nv.tkinfo,"",@"SHT_NOTE"
	.sectionflags	@"SHF_NOTE_NV_TKINFO"
	.tkinfo
        /*0018*/ 	.word	0x00000081
        /*0030*/ 	.string	""
        /*0030*/ 	.string	"ptxas-blackwell"
        /*0030*/ 	.string	"Cuda compilation tools, release 12.9, V12.9.86"
        /*0030*/ 	.string	"Build cuda_12.9.r12.9/compiler.36037853_0"
        /*0030*/ 	.string	"-v  -suppress-debug-info  -lineinfo  -arch sm_100a "



//--------------------- .note.nv.cuver            --------------------------
	.section	.note.nv.cuver,"",@"SHT_NOTE"
	.sectionflags	@"SHF_NOTE_NV_CUVER"
        /*0018*/ 	.short	0x0001
        /*001a*/ 	.short	0x0064
        /*001c*/ 	.short	0x0001
        /*001e*/ 	.short	0x0000
        /*0020*/ 	.short	0x0001
        /*0022*/ 	.short	0x0000


//--------------------- .nv.info                  --------------------------
	.section	.nv.info,"",@"SHT_CUDA_INFO"
	.align	4


	//----- nvinfo : EIATTR_REGCOUNT
	.align		4
        /*0000*/ 	.byte	0x04, 0x2f
        /*0002*/ 	.short	(.L_4 - .L_3)
	.align		4
.L_3:
        /*0004*/ 	.word	index@(matmul_kernel)
        /*0008*/ 	.word	0x000000f4


	//----- nvinfo : EIATTR_FRAME_SIZE
	.align		4
.L_4:
        /*000c*/ 	.byte	0x04, 0x11
        /*000e*/ 	.short	(.L_6 - .L_5)
	.align		4
.L_5:
        /*0010*/ 	.word	index@($__internal_2_$__cuda_sm10x_tcgen05_guardrail_trap_unallocated_columns_being_dealloced)
        /*0014*/ 	.word	0x00000000


	//----- nvinfo : EIATTR_FRAME_SIZE
	.align		4
.L_6:
        /*0018*/ 	.byte	0x04, 0x11
        /*001a*/ 	.short	(.L_8 - .L_7)
	.align		4
.L_7:
        /*001c*/ 	.word	index@($__internal_1_$__cuda_sm10x_tcgen05_guardrail_trap_phase_invalid_during_alloc)
        /*0020*/ 	.word	0x00000000


	//----- nvinfo : EIATTR_FRAME_SIZE
	.align		4
.L_8:
        /*0024*/ 	.byte	0x04, 0x11
        /*0026*/ 	.short	(.L_10 - .L_9)
	.align		4
.L_9:
        /*0028*/ 	.word	index@($__internal_0_$__cuda_sm10x_tcgen05_guardrail_trap_col_being_dealloced_not_returned_by_alloc)
        /*002c*/ 	.word	0x00000000


	//----- nvinfo : EIATTR_FRAME_SIZE
	.align		4
.L_10:
        /*0030*/ 	.byte	0x04, 0x11
        /*0032*/ 	.short	(.L_12 - .L_11)
	.align		4
.L_11:
        /*0034*/ 	.word	index@(matmul_kernel)
        /*0038*/ 	.word	0x00000000


	//----- nvinfo : EIATTR_MIN_STACK_SIZE
	.align		4
.L_12:
        /*003c*/ 	.byte	0x04, 0x12
        /*003e*/ 	.short	(.L_14 - .L_13)
	.align		4
.L_13:
        /*0040*/ 	.word	index@(matmul_kernel)
        /*0044*/ 	.word	0x00000000
.L_14:


//--------------------- .nv.info.matmul_kernel    --------------------------
	.section	.nv.info.matmul_kernel,"",@"SHT_CUDA_INFO"
	.sectionflags	@""
	.align	4


	//----- nvinfo : EIATTR_CUDA_API_VERSION
	.align		4
        /*0000*/ 	.byte	0x04, 0x37
        /*0002*/ 	.short	(.L_16 - .L_15)
.L_15:
        /*0004*/ 	.word	0x00000081


	//----- nvinfo : EIATTR_KPARAM_INFO
	.align		4
.L_16:
        /*0008*/ 	.byte	0x04, 0x17
        /*000a*/ 	.short	(.L_18 - .L_17)
.L_17:
        /*000c*/ 	.word	0x00000000
        /*0010*/ 	.short	0x000d
        /*0012*/ 	.short	0x0048
        /*0014*/ 	.byte	0x00, 0xf4, 0x21, 0x00


	//----- nvinfo : EIATTR_KPARAM_INFO
	.align		4
.L_18:
        /*0018*/ 	.byte	0x04, 0x17
        /*001a*/ 	.short	(.L_20 - .L_19)
.L_19:
        /*001c*/ 	.word	0x00000000
        /*0020*/ 	.short	0x000c
        /*0022*/ 	.short	0x0040
        /*0024*/ 	.byte	0x00, 0xf4, 0x21, 0x00


	//----- nvinfo : EIATTR_KPARAM_INFO
	.align		4
.L_20:
        /*0028*/ 	.byte	0x04, 0x17
        /*002a*/ 	.short	(.L_22 - .L_21)
.L_21:
        /*002c*/ 	.word	0x00000000
        /*0030*/ 	.short	0x000b
        /*0032*/ 	.short	0x0038
        /*0034*/ 	.byte	0x00, 0xf0, 0x11, 0x00


	//----- nvinfo : EIATTR_KPARAM_INFO
	.align		4
.L_22:
        /*0038*/ 	.byte	0x04, 0x17
        /*003a*/ 	.short	(.L_24 - .L_23)
.L_23:
        /*003c*/ 	.word	0x00000000
        /*0040*/ 	.short	0x000a
        /*0042*/ 	.short	0x0034
        /*0044*/ 	.byte	0x00, 0xf0, 0x11, 0x00


	//----- nvinfo : EIATTR_KPARAM_INFO
	.align		4
.L_24:
        /*0048*/ 	.byte	0x04, 0x17
        /*004a*/ 	.short	(.L_26 - .L_25)
.L_25:
        /*004c*/ 	.word	0x00000000
        /*0050*/ 	.short	0x0009
        /*0052*/ 	.short	0x0030
        /*0054*/ 	.byte	0x00, 0xf0, 0x11, 0x00


	//----- nvinfo : EIATTR_KPARAM_INFO
	.align		4
.L_26:
        /*0058*/ 	.byte	0x04, 0x17
        /*005a*/ 	.short	(.L_28 - .L_27)
.L_27:
        /*005c*/ 	.word	0x00000000
        /*0060*/ 	.short	0x0008
        /*0062*/ 	.short	0x002c
        /*0064*/ 	.byte	0x00, 0xf0, 0x11, 0x00


	//----- nvinfo : EIATTR_KPARAM_INFO
	.align		4
.L_28:
        /*0068*/ 	.byte	0x04, 0x17
        /*006a*/ 	.short	(.L_30 - .L_29)
.L_29:
        /*006c*/ 	.word	0x00000000
        /*0070*/ 	.short	0x0007
        /*0072*/ 	.short	0x0028
        /*0074*/ 	.byte	0x00, 0xf0, 0x11, 0x00


	//----- nvinfo : EIATTR_KPARAM_INFO
	.align		4
.L_30:
        /*0078*/ 	.byte	0x04, 0x17
        /*007a*/ 	.short	(.L_32 - .L_31)
.L_31:
        /*007c*/ 	.word	0x00000000
        /*0080*/ 	.short	0x0006
        /*0082*/ 	.short	0x0024
        /*0084*/ 	.byte	0x00, 0xf0, 0x11, 0x00


	//----- nvinfo : EIATTR_KPARAM_INFO
	.align		4
.L_32:
        /*0088*/ 	.byte	0x04, 0x17
        /*008a*/ 	.short	(.L_34 - .L_33)
.L_33:
        /*008c*/ 	.word	0x00000000
        /*0090*/ 	.short	0x0005
        /*0092*/ 	.short	0x0020
        /*0094*/ 	.byte	0x00, 0xf0, 0x11, 0x00


	//----- nvinfo : EIATTR_KPARAM_INFO
	.align		4
.L_34:
        /*0098*/ 	.byte	0x04, 0x17
        /*009a*/ 	.short	(.L_36 - .L_35)
.L_35:
        /*009c*/ 	.word	0x00000000
        /*00a0*/ 	.short	0x0004
        /*00a2*/ 	.short	0x001c
        /*00a4*/ 	.byte	0x00, 0xf0, 0x11, 0x00


	//----- nvinfo : EIATTR_KPARAM_INFO
	.align		4
.L_36:
        /*00a8*/ 	.byte	0x04, 0x17
        /*00aa*/ 	.short	(.L_38 - .L_37)
.L_37:
        /*00ac*/ 	.word	0x00000000
        /*00b0*/ 	.short	0x0003
        /*00b2*/ 	.short	0x0018
        /*00b4*/ 	.byte	0x00, 0xf0, 0x11, 0x00


	//----- nvinfo : EIATTR_KPARAM_INFO
	.align		4
.L_38:
        /*00b8*/ 	.byte	0x04, 0x17
        /*00ba*/ 	.short	(.L_40 - .L_39)
.L_39:
        /*00bc*/ 	.word	0x00000000
        /*00c0*/ 	.short	0x0002
        /*00c2*/ 	.short	0x0010
        /*00c4*/ 	.byte	0x00, 0xf4, 0x21, 0x00


	//----- nvinfo : EIATTR_KPARAM_INFO
	.align		4
.L_40:
        /*00c8*/ 	.byte	0x04, 0x17
        /*00ca*/ 	.short	(.L_42 - .L_41)
.L_41:
        /*00cc*/ 	.word	0x00000000
        /*00d0*/ 	.short	0x0001
        /*00d2*/ 	.short	0x0008
        /*00d4*/ 	.byte	0x00, 0xf4, 0x21, 0x00


	//----- nvinfo : EIATTR_KPARAM_INFO
	.align		4
.L_42:
        /*00d8*/ 	.byte	0x04, 0x17
        /*00da*/ 	.short	(.L_44 - .L_43)
.L_43:
        /*00dc*/ 	.word	0x00000000
        /*00e0*/ 	.short	0x0000
        /*00e2*/ 	.short	0x0000
        /*00e4*/ 	.byte	0x00, 0xf4, 0x21, 0x00


	//----- nvinfo : EIATTR_AT_ENTRY_FRAGMENTS
	.align		4
.L_44:
        /*00e8*/ 	.byte	0x04, 0x4f
        /*00ea*/ 	.short	(.L_46 - .L_45)


	//   ....[0]....
.L_45:
        /*00ec*/ 	.word	0x00000004


	//----- nvinfo : EIATTR_RESERVED_SMEM_USED
	.align		4
.L_46:
        /*00f0*/ 	.byte	0x01, 0x41
	.zero		2


	//----- nvinfo : EIATTR_SPARSE_MMA_MASK
	.align		4
        /*00f4*/ 	.byte	0x03, 0x50
        /*00f6*/ 	.short	0x0000


	//----- nvinfo : EIATTR_TCGEN05_1CTA_USED
	.align		4
        /*00f8*/ 	.byte	0x01, 0x51
	.zero		2


	//----- nvinfo : EIATTR_MAXREG_COUNT
	.align		4
        /*00fc*/ 	.byte	0x03, 0x1b
        /*00fe*/ 	.short	0x00ff


	//----- nvinfo : EIATTR_NUM_BARRIERS
	.align		4
        /*0100*/ 	.byte	0x02, 0x4c
        /*0102*/ 	.byte	0x01
	.zero		1


	//----- nvinfo : EIATTR_INT_WARP_WIDE_INSTR_OFFSETS
	.align		4
        /*0104*/ 	.byte	0x04, 0x31
        /*0106*/ 	.short	(.L_48 - .L_47)


	//   ....[0]....
.L_47:
        /*0108*/ 	.word	0x00002fa0


	//   ....[1]....
        /*010c*/ 	.word	0x00002fd0


	//   ....[2]....
        /*0110*/ 	.word	0x000030f0


	//   ....[3]....
        /*0114*/ 	.word	0x0000d9c0


	//   ....[4]....
        /*0118*/ 	.word	0x0000da10


	//----- nvinfo : EIATTR_COOP_GROUP_MASK_REGIDS
	.align		4
.L_48:
        /*011c*/ 	.byte	0x04, 0x29
        /*011e*/ 	.short	(.L_50 - .L_49)


	//   ....[0]....
.L_49:
        /*0120*/ 	.word	0xffffffff


	//   ....[1]....
        /*0124*/ 	.word	0xffffffff


	//   ....[2]....
        /*0128*/ 	.word	0xffffffff


	//   ....[3]....
        /*012c*/ 	.word	0xffffffff


	//----- nvinfo : EIATTR_COOP_GROUP_INSTR_OFFSETS
	.align		4
.L_50:
        /*0130*/ 	.byte	0x04, 0x28
        /*0132*/ 	.short	(.L_52 - .L_51)


	//   ....[0]....
.L_51:
        /*0134*/ 	.word	0x00000060


	//   ....[1]....
        /*0138*/ 	.word	0x00000320


	//   ....[2]....
        /*013c*/ 	.word	0x0000d850


	//   ....[3]....
        /*0140*/ 	.word	0x0000dac0


	//----- nvinfo : EIATTR_VRC_CTA_INIT_COUNT
	.align		4
.L_52:
        /*0144*/ 	.byte	0x02, 0x4a
        /*0146*/ 	.byte	0x80
	.zero		1


	//----- nvinfo : EIATTR_MBARRIER_INSTR_OFFSETS
	.align		4
        /*0148*/ 	.byte	0x04, 0x39
        /*014a*/ 	.short	(.L_54 - .L_53)


	//   ....[0]....
.L_53:
        /*014c*/ 	.word	0x000031e0
        /*0150*/ 	.word	0x000000ff
        /*0154*/ 	.word	0x00000000
        /*0158*/ 	.short	0x0100
        /*015a*/ 	.byte	0x0e
	.zero		1


	//   ....[1]....
        /*015c*/ 	.word	0x000032a0
        /*0160*/ 	.word	0x000000ff
        /*0164*/ 	.word	0x00014008
        /*0168*/ 	.short	0x0100
        /*016a*/ 	.byte	0x0a
	.zero		1


	//   ....[2]....
        /*016c*/ 	.word	0x000086a0
        /*0170*/ 	.word	0x000000ff
        /*0174*/ 	.word	0x00000000
        /*0178*/ 	.short	0x010a
        /*017a*/ 	.byte	0x0e
	.zero		1


	//   ....[3]....
        /*017c*/ 	.word	0x0000a1b0
        /*0180*/ 	.word	0x000000ff
        /*0184*/ 	.word	0x00000000
        /*0188*/ 	.short	0x010a
        /*018a*/ 	.byte	0x0e
	.zero		1


	//   ....[4]....
        /*018c*/ 	.word	0x0000a3b0
        /*0190*/ 	.word	0x000000ff
        /*0194*/ 	.word	0x00014000
        /*0198*/ 	.short	0x0108
        /*019a*/ 	.byte	0x0a
	.zero		1


	//   ....[5]....
        /*019c*/ 	.word	0x0000a520
        /*01a0*/ 	.word	0x000000ff
        /*01a4*/ 	.word	0x00014008
        /*01a8*/ 	.short	0x0108
        /*01aa*/ 	.byte	0x0a
	.zero		1


	//   ....[6]....
        /*01ac*/ 	.word	0x0000dae0
        /*01b0*/ 	.word	0x000000ff
        /*01b4*/ 	.word	0x00000000
        /*01b8*/ 	.short	0x010a
        /*01ba*/ 	.byte	0x0e
	.zero		1


	//   ....[7]....
        /*01bc*/ 	.word	0x0000db10
        /*01c0*/ 	.word	0x000000ff
        /*01c4*/ 	.word	0x00000000
        /*01c8*/ 	.short	0x010a
        /*01ca*/ 	.byte	0x0e
	.zero		1


	//----- nvinfo : EIATTR_NUM_MBARRIERS
	.align		4
.L_54:
        /*01cc*/ 	.byte	0x03, 0x38
        /*01ce*/ 	.short	0x0002


	//----- nvinfo : EIATTR_EXIT_INSTR_OFFSETS
	.align		4
        /*01d0*/ 	.byte	0x04, 0x1c
        /*01d2*/ 	.short	(.L_56 - .L_55)


	//   ....[0]....
.L_55:
        /*01d4*/ 	.word	0x0000dad0


	//----- nvinfo : EIATTR_REQNTID
	.align		4
.L_56:
        /*01d8*/ 	.byte	0x04, 0x10
        /*01da*/ 	.short	(.L_58 - .L_57)
.L_57:
        /*01dc*/ 	.word	0x00000080
        /*01e0*/ 	.word	0x00000001
        /*01e4*/ 	.word	0x00000001


	//----- nvinfo : EIATTR_CRS_STACK_SIZE
	.align		4
.L_58:
        /*01e8*/ 	.byte	0x04, 0x1e
        /*01ea*/ 	.short	(.L_60 - .L_59)
.L_59:
        /*01ec*/ 	.word	0x00000000


	//----- nvinfo : EIATTR_CBANK_PARAM_SIZE
	.align		4
.L_60:
        /*01f0*/ 	.byte	0x03, 0x19
        /*01f2*/ 	.short	0x0050


	//----- nvinfo : EIATTR_PARAM_CBANK
	.align		4
        /*01f4*/ 	.byte	0x04, 0x0a
        /*01f6*/ 	.short	(.L_62 - .L_61)
	.align		4
.L_61:
        /*01f8*/ 	.word	index@(.nv.constant0.matmul_kernel)
        /*01fc*/ 	.short	0x0380
        /*01fe*/ 	.short	0x0050


	//----- nvinfo : EIATTR_SW_WAR
	.align		4
.L_62:
        /*0200*/ 	.byte	0x04, 0x36
        /*0202*/ 	.short	(.L_64 - .L_63)
.L_63:
        /*0204*/ 	.word	0x00000008
.L_64:


//--------------------- .nv.compat                --------------------------
	.section	.nv.compat,"",@"SHT_CUDA_COMPAT_INFO"
	.align	4
        /*0000*/ 	.byte	0x02, 0x02, 0x02, 0x00, 0x02, 0x05, 0x05, 0x00, 0x02, 0x03, 0x00, 0x00, 0x02, 0x06, 0x01, 0x00


//--------------------- .nv.callgraph             --------------------------
	.section	.nv.callgraph,"",@"SHT_CUDA_CALLGRAPH"
	.align	4
	.sectionentsize	8
	.align		4
        /*0000*/ 	.word	0x00000000
	.align		4
        /*0004*/ 	.word	0xffffffff
	.align		4
        /*0008*/ 	.word	0x00000000
	.align		4
        /*000c*/ 	.word	0xfffffffe
	.align		4
        /*0010*/ 	.word	0x00000000
	.align		4
        /*0014*/ 	.word	0xfffffffd
	.align		4
        /*0018*/ 	.word	0x00000000
	.align		4
        /*001c*/ 	.word	0xfffffffc


//--------------------- .text.matmul_kernel       --------------------------
	.section	.text.matmul_kernel,"ax",@progbits
	.align	128
        .global         matmul_kernel
        .type           matmul_kernel,@function
        .size           matmul_kernel,(.L_x_21 - matmul_kernel)
        .other          matmul_kernel,@"STO_CUDA_ENTRY STV_DEFAULT"
matmul_kernel:
.text.matmul_kernel:
[----:B------:R-:W1:Y:S01]  /*0000*/  LDC R1, c[0x0][0x37c] ;  /* 0x0000df00ff017b82 */ /* 0x000e620000000800 */
[----:B------:R-:W2:Y:S02]  /*0010*/  S2R R36, SR_TID.X ;  /* 0x0000000000247919 */ /* 0x000ea40000002100 */
[----:B--2---:R-:W-:-:S13]  /*0020*/  ISETP.GE.U32.AND P0, PT, R36, 0x20, PT ;  /* 0x000000202400780c */ /* 0x004fda0003f06070 */
[----:B------:R-:W-:Y:S02]  /*0030*/  VOTEU.ANY UP0, P0 ;  /* 0x0000000000ff7886 */ /* 0x000fe40000000100 */
[----:B-1----:R-:W-:Y:S05]  /*0040*/  BRA.U UP0, `(.L_x_0) ;  /* 0x0000000100b87547 */ /* 0x002fea000b800000 */
[----:B------:R-:W1:Y:S01]  /*0050*/  S2UR UR6, SR_CgaCtaId ;  /* 0x00000000000679c3 */ /* 0x000e620000008800 */
[----:B------:R-:W-:Y:S01]  /*0060*/  NOP ;  /* 0x0000000000007918 */ /* 0x000fe20000000000 */
[----:B------:R-:W-:Y:S02]  /*0070*/  UMOV UR4, 0x40 ;  /* 0x0000004000047882 */ /* 0x000fe40000000000 */
[----:B-1----:R-:W-:-:S09]  /*0080*/  ULEA UR4, UR6, UR4, 0x18 ;  /* 0x0000000406047291 */ /* 0x002fd2000f8ec0ff */
[----:B------:R-:W1:Y:S01]  /*0090*/  LDS.U8 R0, [UR4] ;  /* 0x00000004ff007984 */ /* 0x000e620008000000 */
[----:B------:R-:W-:Y:S02]  /*00a0*/  UMOV UR4, 0x400 ;  /* 0x0000040000047882 */ /* 0x000fe40000000000 */
[----:B------:R-:W-:Y:S01]  /*00b0*/  ULEA UR4, UR6, UR4, 0x18 ;  /* 0x0000000406047291 */ /* 0x000fe2000f8ec0ff */
[----:B-1----:R-:W-:-:S13]  /*00c0*/  ISETP.NE.AND P0, PT, R0, RZ, PT ;  /* 0x000000ff0000720c */ /* 0x002fda0003f05270 */
[----:B------:R-:W-:Y:S05]  /*00d0*/  @P0 BRA `(.L_x_1) ;  /* 0x00000000007c0947 */ /* 0x000fea0003800000 */
[----:B------:R-:W-:-:S13]  /*00e0*/  ELECT P0, URZ, PT ;  /* 0x0000000000ff782f */ /* 0x000fda0003800000 */
[----:B------:R-:W-:Y:S05]  /*00f0*/  @!P0 BRA `(.L_x_2) ;  /* 0x0000000000848947 */ /* 0x000fea0003800000 */
[----:B------:R-:W-:Y:S01]  /*0100*/  UMOV UR5, 0x8 ;  /* 0x0000000800057882 */ /* 0x000fe20000000000 */
[----:B------:R-:W-:Y:S02]  /*0110*/  IMAD.MOV.U32 R4, RZ, RZ, 0x1 ;  /* 0x00000001ff047424 */ /* 0x000fe400078e00ff */
[----:B------:R-:W-:Y:S02]  /*0120*/  IMAD.MOV.U32 R5, RZ, RZ, 0xff ;  /* 0x000000ffff057424 */ /* 0x000fe400078e00ff */
[----:B------:R-:W-:Y:S04]  /*0130*/  DEPBAR.LE SB1, 0x36 ;  /* 0x00009d800000791a */ /* 0x000fe80000000000 */
[----:B------:R-:W1:Y:S02]  /*0140*/  UTCATOMSWS.FIND_AND_SET.ALIGN UP1, UR5, UR5 ;  /* 0x00000005000575e3 */ /* 0x000e640008020800 */
[----:B-1----:R-:W-:-:S04]  /*0150*/  PLOP3.LUT P0, PT, PT, PT, UP1, 0x80, 0x8 ;  /* 0x000000000008781c */ /* 0x002fc80003f0f018 */
[----:B------:R-:W-:-:S04]  /*0160*/  SEL R0, RZ, 0xffffffff, !P0 ;  /* 0xffffffffff007807 */ /* 0x000fc80004000000 */
[----:B------:R-:W-:Y:S01]  /*0170*/  ISETP.NE.AND P0, PT, R0, RZ, PT ;  /* 0x000000ff0000720c */ /* 0x000fe20003f05270 */
[----:B------:R-:W-:-:S12]  /*0180*/  IMAD.U32 R0, RZ, RZ, UR5 ;  /* 0x00000005ff007e24 */ /* 0x000fd8000f8e00ff */
[----:B------:R-:W-:Y:S05]  /*0190*/  @P0 BRA `(.L_x_3) ;  /* 0x0000000000240947 */ /* 0x000fea0003800000 */
.L_x_4:
[----:B------:R-:W-:Y:S05]  /*01a0*/  NANOSLEEP 0x64 ;  /* 0x000000640000795d */ /* 0x000fea0003800000 */
[----:B------:R-:W-:-:S05]  /*01b0*/  UMOV UR5, 0x8 ;  /* 0x0000000800057882 */ /* 0x000fca0000000000 */
[----:B------:R-:W-:Y:S04]  /*01c0*/  DEPBAR.LE SB1, 0x36 ;  /* 0x00009d800000791a */ /* 0x000fe80000000000 */
[----:B------:R-:W1:Y:S02]  /*01d0*/  UTCATOMSWS.FIND_AND_SET.ALIGN UP1, UR5, UR5 ;  /* 0x00000005000575e3 */ /* 0x000e640008020800 */
[----:B-1----:R-:W-:-:S04]  /*01e0*/  PLOP3.LUT P0, PT, PT, PT, UP1, 0x80, 0x8 ;  /* 0x000000000008781c */ /* 0x002fc80003f0f018 */
[----:B------:R-:W-:-:S04]  /*01f0*/  SEL R0, RZ, 0xffffffff, !P0 ;  /* 0xffffffffff007807 */ /* 0x000fc80004000000 */
[----:B------:R-:W-:Y:S01]  /*0200*/  ISETP.NE.AND P0, PT, R0, RZ, PT ;  /* 0x000000ff0000720c */ /* 0x000fe20003f05270 */
[----:B------:R-:W-:-:S12]  /*0210*/  IMAD.U32 R0, RZ, RZ, UR5 ;  /* 0x00000005ff007e24 */ /* 0x000fd8000f8e00ff */
[----:B------:R-:W-:Y:S05]  /*0220*/  @!P0 BRA `(.L_x_4) ;  /* 0xfffffffc00dc8947 */ /* 0x000fea000383ffff */
.L_x_3:
[C---:B------:R-:W-:Y:S01]  /*0230*/  VIADD R3, R0.reuse, 0x10 ;  /* 0x0000001000037836 */ /* 0x040fe20000000000 */
[----:B------:R-:W-:Y:S01]  /*0240*/  UMOV UR5, 0x50 ;  /* 0x0000005000057882 */ /* 0x000fe20000000000 */
[----:B------:R-:W-:Y:S01]  /*0250*/  SHF.L.U32 R2, R5, R0, RZ ;  /* 0x0000000005027219 */ /* 0x000fe200000006ff */
[----:B------:R-:W-:Y:S01]  /*0260*/  ULEA UR5, UR6, UR5, 0x18 ;  /* 0x0000000506057291 */ /* 0x000fe2000f8ec0ff */
[----:B------:R-:W-:Y:S01]  /*0270*/  IMAD.SHL.U32 R0, R0, 0x20, RZ ;  /* 0x0000002000007824 */ /* 0x000fe200078e00ff */
[----:B------:R-:W-:-:S04]  /*0280*/  SHF.L.U32 R3, R4, R3, RZ ;  /* 0x0000000304037219 */ /* 0x000fc800000006ff */
[----:B------:R-:W-:-:S05]  /*0290*/  LOP3.LUT R2, R3, R2, RZ, 0xfc, !PT ;  /* 0x0000000203027212 */ /* 0x000fca00078efcff */
[----:B------:R1:W-:Y:S04]  /*02a0*/  ATOMS.OR RZ, [UR5], R2 ;  /* 0x00000002ffff798c */ /* 0x0003e8000b000005 */
[----:B------:R1:W-:Y:S01]  /*02b0*/  STS [UR4], R0 ;  /* 0x00000000ff007988 */ /* 0x0003e20008000804 */
[----:B------:R-:W-:Y:S05]  /*02c0*/  BRA `(.L_x_2) ;  /* 0x0000000000107947 */ /* 0x000fea0003800000 */
.L_x_1:
[----:B------:R-:W-:Y:S01]  /*02d0*/  IMAD.MOV.U32 R0, RZ, RZ, -0x1 ;  /* 0xffffffffff007424 */ /* 0x000fe200078e00ff */
[----:B------:R-:W-:-:S04]  /*02e0*/  MOV R2, 0x310 ;  /* 0x0000031000027802 */ /* 0x000fc80000000f00 */
[----:B------:R1:W-:Y:S03]  /*02f0*/  STS [UR4], R0 ;  /* 0x00000000ff007988 */ /* 0x0003e60008000804 */
[----:B-1----:R-:W-:Y:S05]  /*0300*/  CALL.REL.NOINC `($__internal_1_$__cuda_sm10x_tcgen05_guardrail_trap_phase_invalid_during_alloc) ;  /* 0x000000d800187944 */ /* 0x002fea0003c00000 */
.L_x_2:
[----:B------:R-:W-:Y:S05]  /*0310*/  WARPSYNC.ALL ;  /* 0x0000000000007948 */ /* 0x000fea0003800000 */
[----:B------:R-:W-:Y:S01]  /*0320*/  NOP ;  /* 0x0000000000007918 */ /* 0x000fe20000000000 */
.L_x_0:
[----:B------:R-:W2:Y:S01]  /*0330*/  LDC.64 R30, c[0x0][0x398] ;  /* 0x0000e600ff1e7b82 */ /* 0x000ea20000000a00 */
[----:B------:R-:W3:Y:S01]  /*0340*/  S2R R5, SR_CTAID.X ;  /* 0x0000000000057919 */ /* 0x000ee20000002500 */
[----:B------:R-:W-:Y:S01]  /*0350*/  LOP3.LUT R39, R36, 0x7f, RZ, 0xc0, !PT ;  /* 0x0000007f24277812 */ /* 0x000fe200078ec0ff */
[----:B------:R-:W-:Y:S01]  /*0360*/  UMOV UR10, 0x400 ;  /* 0x00000400000a7882 */ /* 0x000fe20000000000 */
[----:B------:R-:W4:Y:S03]  /*0370*/  LDCU UR11, c[0x0][0x3a4] ;  /* 0x00007480ff0b77ac */ /* 0x000f260008000800 */
[----:B------:R-:W-:Y:S01]  /*0380*/  IMAD.SHL.U32 R37, R39, 0x4, RZ ;  /* 0x0000000427257824 */ /* 0x000fe200078e00ff */
[----:B------:R-:W5:Y:S01]  /*0390*/  S2UR UR9, SR_CgaCtaId ;  /* 0x00000000000979c3 */ /* 0x000f620000008800 */
[----:B------:R-:W1:Y:S01]  /*03a0*/  LDCU.64 UR18, c[0x0][0x3a8] ;  /* 0x00007500ff1277ac */ /* 0x000e620008000a00 */
[----:B------:R-:W1:Y:S06]  /*03b0*/  LDCU.128 UR4, c[0x0][0x380] ;  /* 0x00007000ff0477ac */ /* 0x000e6c0008000c00 */
[----:B------:R-:W4:Y:S01]  /*03c0*/  LDC R171, c[0x0][0x3a0] ;  /* 0x0000e800ffab7b82 */ /* 0x000f220000000800 */
[----:B------:R-:W1:Y:S02]  /*03d0*/  LDCU.64 UR16, c[0x0][0x358] ;  /* 0x00006b00ff1077ac */ /* 0x000e640008000a00 */
[----:B-12---:R-:W-:Y:S01]  /*03e0*/  VIADD R0, R31, 0x7f ;  /* 0x0000007f1f007836 */ /* 0x006fe20000000000 */
[----:B------:R-:W-:-:S02]  /*03f0*/  USHF.L.U32 UR61, UR18, 0x1, URZ ;  /* 0x00000001123d7899 */ /* 0x000fc400080006ff */
[----:B------:R-:W-:Y:S02]  /*0400*/  IMAD.U32 R83, RZ, RZ, UR18 ;  /* 0x00000012ff537e24 */ /* 0x000fe4000f8e00ff */
[----:B------:R-:W-:Y:S01]  /*0410*/  SHF.R.S32.HI R3, RZ, 0x1f, R0 ;  /* 0x0000001fff037819 */ /* 0x000fe20000011400 */
[----:B------:R-:W-:Y:S02]  /*0420*/  USHF.L.U32 UR59, UR18, 0x2, URZ ;  /* 0x00000002123b7899 */ /* 0x000fe400080006ff */
[----:B------:R-:W-:Y:S01]  /*0430*/  IMAD.U32 R119, RZ, RZ, UR18 ;  /* 0x00000012ff777e24 */ /* 0x000fe2000f8e00ff */
[----:B-----5:R-:W-:Y:S01]  /*0440*/  ULEA UR10, UR9, UR10, 0x18 ;  /* 0x0000000a090a7291 */ /* 0x020fe2000f8ec0ff */
[----:B------:R-:W-:Y:S01]  /*0450*/  LEA.HI R3, R3, R0, RZ, 0x7 ;  /* 0x0000000003037211 */ /* 0x000fe200078f38ff */
[----:B------:R-:W-:Y:S01]  /*0460*/  BAR.SYNC.DEFER_BLOCKING 0x0 ;  /* 0x0000000000007b1d */ /* 0x000fe20000010000 */
[----:B---3--:R-:W-:Y:S01]  /*0470*/  IABS R8, R5 ;  /* 0x0000000500087213 */ /* 0x008fe20000000000 */
[----:B------:R-:W-:Y:S01]  /*0480*/  UIMAD UR60, UR18, 0x3, URZ ;  /* 0x00000003123c78a4 */ /* 0x000fe2000f8e02ff */
[----:B------:R-:W-:Y:S01]  /*0490*/  SHF.R.S32.HI R3, RZ, 0x7, R3 ;  /* 0x00000007ff037819 */ /* 0x000fe20000011403 */
[----:B------:R-:W-:-:S02]  /*04a0*/  UIMAD UR51, UR18, 0xc, URZ ;  /* 0x0000000c123378a4 */ /* 0x000fc4000f8e02ff */
[----:B------:R-:W-:Y:S01]  /*04b0*/  IMAD.U32 R123, RZ, RZ, UR18 ;  /* 0x00000012ff7b7e24 */ /* 0x000fe2000f8e00ff */
[----:B------:R-:W-:Y:S01]  /*04c0*/  UIMAD UR58, UR18, 0x5, URZ ;  /* 0x00000005123a78a4 */ /* 0x000fe2000f8e02ff */
[----:B------:R-:W-:Y:S01]  /*04d0*/  IMAD R119, R119, 0x24, RZ ;  /* 0x0000002477777824 */ /* 0x000fe200078e02ff */
[----:B------:R-:W-:Y:S01]  /*04e0*/  UIMAD UR57, UR18, 0x6, URZ ;  /* 0x00000006123978a4 */ /* 0x000fe2000f8e02ff */
[----:B------:R-:W-:Y:S01]  /*04f0*/  IMAD.SHL.U32 R4, R3, 0x4, RZ ;  /* 0x0000000403047824 */ /* 0x000fe200078e00ff */
[----:B------:R-:W-:Y:S02]  /*0500*/  UIMAD UR43, UR18, 0x14, URZ ;  /* 0x00000014122b78a4 */ /* 0x000fe4000f8e02ff */
[----:B------:R-:W-:Y:S01]  /*0510*/  IMAD.U32 R89, RZ, RZ, UR18 ;  /* 0x00000012ff597e24 */ /* 0x000fe2000f8e00ff */
[----:B------:R-:W-:Y:S01]  /*0520*/  UIMAD UR39, UR18, 0x18, URZ ;  /* 0x00000018122778a4 */ /* 0x000fe2000f8e02ff */
[----:B------:R-:W-:Y:S01]  /*0530*/  IMAD R123, R123, 0x28, RZ ;  /* 0x000000287b7b7824 */ /* 0x000fe200078e02ff */
[-C--:B------:R-:W-:Y:S01]  /*0540*/  IABS R7, R4.reuse ;  /* 0x0000000400077213 */ /* 0x080fe20000000000 */
[----:B------:R-:W-:Y:S01]  /*0550*/  UIMAD UR56, UR18, 0x7, URZ ;  /* 0x00000007123878a4 */ /* 0x000fe2000f8e02ff */
[----:B------:R-:W-:Y:S01]  /*0560*/  IABS R10, R4 ;  /* 0x00000004000a7213 */ /* 0x000fe20000000000 */
[----:B------:R-:W-:Y:S01]  /*0570*/  USHF.L.U32 UR55, UR18, 0x3, URZ ;  /* 0x0000000312377899 */ /* 0x000fe200080006ff */
[----:B------:R-:W1:Y:S01]  /*0580*/  I2F.RP R0, R7 ;  /* 0x0000000700007306 */ /* 0x000e620000209400 */
[----:B------:R-:W-:-:S02]  /*0590*/  UIMAD UR35, UR18, 0x1c, URZ ;  /* 0x0000001c122378a4 */ /* 0x000fc4000f8e02ff */
[----:B------:R-:W-:Y:S01]  /*05a0*/  IMAD.U32 R109, RZ, RZ, UR18 ;  /* 0x00000012ff6d7e24 */ /* 0x000fe2000f8e00ff */
[----:B------:R-:W-:Y:S01]  /*05b0*/  UIMAD UR54, UR18, 0x9, URZ ;  /* 0x00000009123678a4 */ /* 0x000fe2000f8e02ff */
[----:B------:R-:W-:Y:S01]  /*05c0*/  IMAD R89, R89, 0x2c, RZ ;  /* 0x0000002c59597824 */ /* 0x000fe200078e02ff */
[----:B------:R-:W-:Y:S01]  /*05d0*/  UIMAD UR53, UR18, 0xa, URZ ;  /* 0x0000000a123578a4 */ /* 0x000fe2000f8e02ff */
[----:B------:R-:W2:Y:S01]  /*05e0*/  LDS R17, [UR10] ;  /* 0x0000000aff117984 */ /* 0x000ea20008000800 */
[----:B------:R-:W-:Y:S02]  /*05f0*/  UIMAD UR52, UR18, 0xb, URZ ;  /* 0x0000000b123478a4 */ /* 0x000fe4000f8e02ff */
[----:B------:R-:W-:Y:S01]  /*0600*/  IMAD.U32 R95, RZ, RZ, UR18 ;  /* 0x00000012ff5f7e24 */ /* 0x000fe2000f8e00ff */
[----:B------:R-:W-:Y:S01]  /*0610*/  UIMAD UR50, UR18, 0xd, URZ ;  /* 0x0000000d123278a4 */ /* 0x000fe2000f8e02ff */
[----:B------:R-:W-:Y:S01]  /*0620*/  IMAD R109, R109, 0x30, RZ ;  /* 0x000000306d6d7824 */ /* 0x000fe200078e02ff */
[----:B------:R-:W-:-:S02]  /*0630*/  UIMAD UR49, UR18, 0xe, URZ ;  /* 0x0000000e123178a4 */ /* 0x000fc4000f8e02ff */
[----:B------:R-:W-:Y:S01]  /*0640*/  IMAD.U32 R97, RZ, RZ, UR18 ;  /* 0x00000012ff617e24 */ /* 0x000fe2000f8e00ff */
[----:B------:R-:W-:Y:S01]  /*0650*/  UIMAD UR48, UR18, 0xf, URZ ;  /* 0x0000000f123078a4 */ /* 0x000fe2000f8e02ff */
[----:B------:R-:W-:Y:S01]  /*0660*/  IMAD R95, R95, 0x34, RZ ;  /* 0x000000345f5f7824 */ /* 0x000fe200078e02ff */
[----:B-1----:R-:W1:Y:S01]  /*0670*/  MUFU.RCP R0, R0 ;  /* 0x0000000000007308 */ /* 0x002e620000001000 */
[----:B------:R-:W-:Y:S01]  /*0680*/  IMAD.U32 R101, RZ, RZ, UR18 ;  /* 0x00000012ff657e24 */ /* 0x000fe2000f8e00ff */
[----:B------:R-:W-:Y:S01]  /*0690*/  USHF.L.U32 UR47, UR18, 0x4, URZ ;  /* 0x00000004122f7899 */ /* 0x000fe200080006ff */
[----:B------:R-:W-:Y:S01]  /*06a0*/  IMAD R97, R97, 0x38, RZ ;  /* 0x0000003861617824 */ /* 0x000fe200078e02ff */
[----:B------:R-:W-:Y:S01]  /*06b0*/  UIMAD UR46, UR18, 0x11, URZ ;  /* 0x00000011122e78a4 */ /* 0x000fe2000f8e02ff */
[----:B------:R-:W-:Y:S01]  /*06c0*/  IMAD R101, R101, 0x3c, RZ ;  /* 0x0000003c65657824 */ /* 0x000fe200078e02ff */
[----:B------:R-:W-:Y:S02]  /*06d0*/  UIMAD UR45, UR18, 0x12, URZ ;  /* 0x00000012122d78a4 */ /* 0x000fe4000f8e02ff */
[----:B------:R-:W-:Y:S01]  /*06e0*/  IMAD.U32 R99, RZ, RZ, UR18 ;  /* 0x00000012ff637e24 */ /* 0x000fe2000f8e00ff */
[----:B------:R-:W-:-:S02]  /*06f0*/  UIMAD UR44, UR18, 0x13, URZ ;  /* 0x00000013122c78a4 */ /* 0x000fc4000f8e02ff */
[----:B------:R-:W-:Y:S01]  /*0700*/  IMAD.U32 R107, RZ, RZ, UR18 ;  /* 0x00000012ff6b7e24 */ /* 0x000fe2000f8e00ff */
[----:B------:R-:W-:Y:S02]  /*0710*/  UIMAD UR42, UR18, 0x15, URZ ;  /* 0x00000015122a78a4 */ /* 0x000fe4000f8e02ff */
[----:B------:R-:W-:Y:S01]  /*0720*/  IMAD.U32 R111, RZ, RZ, UR18 ;  /* 0x00000012ff6f7e24 */ /* 0x000fe2000f8e00ff */
[----:B------:R-:W-:Y:S01]  /*0730*/  UIMAD UR41, UR18, 0x16, URZ ;  /* 0x00000016122978a4 */ /* 0x000fe2000f8e02ff */
[----:B------:R-:W-:Y:S01]  /*0740*/  IMAD R107, R107, 0x44, RZ ;  /* 0x000000446b6b7824 */ /* 0x000fe200078e02ff */
[----:B------:R-:W-:Y:S02]  /*0750*/  UIMAD UR40, UR18, 0x17, URZ ;  /* 0x00000017122878a4 */ /* 0x000fe4000f8e02ff */
[----:B------:R-:W-:Y:S01]  /*0760*/  IMAD.U32 R85, RZ, RZ, UR18 ;  /* 0x00000012ff557e24 */ /* 0x000fe2000f8e00ff */
[----:B------:R-:W-:Y:S01]  /*0770*/  UIMAD UR38, UR18, 0x19, URZ ;  /* 0x00000019122678a4 */ /* 0x000fe2000f8e02ff */
[----:B-1----:R-:W-:Y:S01]  /*0780*/  VIADD R2, R0, 0xffffffe ;  /* 0x0ffffffe00027836 */ /* 0x002fe20000000000 */
[----:B------:R-:W-:Y:S01]  /*0790*/  UIMAD UR37, UR18, 0x1a, URZ ;  /* 0x0000001a122578a4 */ /* 0x000fe2000f8e02ff */
[----:B------:R-:W-:Y:S01]  /*07a0*/  IMAD.MOV R0, RZ, RZ, -R10 ;  /* 0x000000ffff007224 */ /* 0x000fe200078e0a0a */
[----:B------:R-:W-:Y:S01]  /*07b0*/  UIMAD UR36, UR18, 0x1b, URZ ;  /* 0x0000001b122478a4 */ /* 0x000fe2000f8e02ff */
[----:B------:R1:W3:Y:S01]  /*07c0*/  F2I.FTZ.U32.TRUNC.NTZ R3, R2 ;  /* 0x0000000200037305 */ /* 0x0002e2000021f000 */
[----:B------:R-:W-:Y:S01]  /*07d0*/  IMAD R111, R111, 0x48, RZ ;  /* 0x000000486f6f7824 */ /* 0x000fe200078e02ff */
[----:B------:R-:W-:-:S02]  /*07e0*/  UIMAD UR34, UR18, 0x1d, URZ ;  /* 0x0000001d122278a4 */ /* 0x000fc4000f8e02ff */
[----:B------:R-:W-:Y:S01]  /*07f0*/  IMAD.U32 R87, RZ, RZ, UR18 ;  /* 0x00000012ff577e24 */ /* 0x000fe2000f8e00ff */
[----:B------:R-:W-:Y:S01]  /*0800*/  UIMAD UR33, UR18, 0x1e, URZ ;  /* 0x0000001e122178a4 */ /* 0x000fe2000f8e02ff */
[----:B------:R-:W-:Y:S01]  /*0810*/  IMAD R85, R85, 0x4c, RZ ;  /* 0x0000004c55557824 */ /* 0x000fe200078e02ff */
[----:B------:R-:W-:Y:S02]  /*0820*/  UIMAD UR32, UR18, 0x1f, URZ ;  /* 0x0000001f122078a4 */ /* 0x000fe4000f8e02ff */
[----:B------:R-:W-:Y:S01]  /*0830*/  IMAD.U32 R93, RZ, RZ, UR18 ;  /* 0x00000012ff5d7e24 */ /* 0x000fe2000f8e00ff */
[----:B------:R-:W-:Y:S01]  /*0840*/  USHF.L.U32 UR12, UR18, 0x5, URZ ;  /* 0x00000005120c7899 */ /* 0x000fe200080006ff */
[----:B-1----:R-:W-:Y:S01]  /*0850*/  IMAD.MOV.U32 R2, RZ, RZ, RZ ;  /* 0x000000ffff027224 */ /* 0x002fe200078e00ff */
[----:B--2---:R-:W-:Y:S01]  /*0860*/  R2UR UR15, R17 ;  /* 0x00000000110f72ca */ /* 0x004fe200000e0000 */
[----:B------:R-:W-:Y:S01]  /*0870*/  IMAD R87, R87, 0x50, RZ ;  /* 0x0000005057577824 */ /* 0x000fe200078e02ff */
[----:B------:R-:W-:Y:S01]  /*0880*/  UIADD3 UR14, UPT, UPT, UR10, 0x14000, URZ ;  /* 0x000140000a0e7890 */ /* 0x000fe2000fffe0ff */
[----:B------:R-:W-:-:S02]  /*0890*/  IMAD.U32 R91, RZ, RZ, UR18 ;  /* 0x00000012ff5b7e24 */ /* 0x000fc4000f8e00ff */
[--C-:B---3--:R-:W-:Y:S02]  /*08a0*/  IMAD.MOV R6, RZ, RZ, -R3.reuse ;  /* 0x000000ffff067224 */ /* 0x108fe400078e0a03 */
[----:B------:R-:W-:Y:S02]  /*08b0*/  IMAD R93, R93, 0x54, RZ ;  /* 0x000000545d5d7824 */ /* 0x000fe400078e02ff */
[----:B------:R-:W-:Y:S02]  /*08c0*/  IMAD R9, R6, R7, RZ ;  /* 0x0000000706097224 */ /* 0x000fe400078e02ff */
[----:B------:R-:W-:Y:S02]  /*08d0*/  IMAD.MOV.U32 R6, RZ, RZ, R8 ;  /* 0x000000ffff067224 */ /* 0x000fe400078e0008 */
[----:B------:R-:W-:Y:S01]  /*08e0*/  IMAD.HI.U32 R3, R3, R9, R2 ;  /* 0x0000000903037227 */ /* 0x000fe200078e0002 */
[----:B------:R-:W-:-:S03]  /*08f0*/  IABS R9, R30 ;  /* 0x0000001e00097213 */ /* 0x000fc60000000000 */
[----:B------:R-:W-:Y:S02]  /*0900*/  IMAD.U32 R105, RZ, RZ, UR18 ;  /* 0x00000012ff697e24 */ /* 0x000fe4000f8e00ff */
[----:B------:R-:W-:-:S04]  /*0910*/  IMAD.HI.U32 R3, R3, R6, RZ ;  /* 0x0000000603037227 */ /* 0x000fc800078e00ff */
[----:B------:R-:W-:Y:S02]  /*0920*/  IMAD R0, R3, R0, R6 ;  /* 0x0000000003007224 */ /* 0x000fe400078e0206 */
[----:B------:R-:W-:Y:S02]  /*0930*/  IMAD R91, R91, 0x58, RZ ;  /* 0x000000585b5b7824 */ /* 0x000fe400078e02ff */
[----:B------:R-:W-:Y:S01]  /*0940*/  IMAD.U32 R103, RZ, RZ, UR18 ;  /* 0x00000012ff677e24 */ /* 0x000fe2000f8e00ff */
[----:B------:R-:W-:Y:S01]  /*0950*/  BAR.SYNC.DEFER_BLOCKING 0x0 ;  /* 0x0000000000007b1d */ /* 0x000fe20000010000 */
[----:B------:R-:W-:Y:S01]  /*0960*/  ISETP.GT.U32.AND P1, PT, R7, R0, PT ;  /* 0x000000000700720c */ /* 0x000fe20003f24070 */
[----:B------:R-:W-:Y:S02]  /*0970*/  IMAD R105, R105, 0x5c, RZ ;  /* 0x0000005c69697824 */ /* 0x000fe400078e02ff */
[----:B------:R-:W-:Y:S02]  /*0980*/  IMAD.U32 R113, RZ, RZ, UR18 ;  /* 0x00000012ff717e24 */ /* 0x000fe4000f8e00ff */
[----:B------:R-:W-:-:S02]  /*0990*/  IMAD R103, R103, 0x60, RZ ;  /* 0x0000006067677824 */ /* 0x000fc400078e02ff */
[----:B------:R-:W-:Y:S02]  /*09a0*/  IMAD.U32 R115, RZ, RZ, UR18 ;  /* 0x00000012ff737e24 */ /* 0x000fe4000f8e00ff */
[----:B------:R-:W-:Y:S02]  /*09b0*/  IMAD R113, R113, 0x64, RZ ;  /* 0x0000006471717824 */ /* 0x000fe400078e02ff */
[----:B------:R-:W-:Y:S02]  /*09c0*/  IMAD R115, R115, 0x68, RZ ;  /* 0x0000006873737824 */ /* 0x000fe400078e02ff */
[----:B------:R-:W-:Y:S02]  /*09d0*/  @!P1 IMAD.IADD R0, R0, 0x1, -R7 ;  /* 0x0000000100009824 */ /* 0x000fe400078e0a07 */
[----:B------:R-:W-:Y:S01]  /*09e0*/  @!P1 VIADD R3, R3, 0x1 ;  /* 0x0000000103039836 */ /* 0x000fe20000000000 */
[----:B------:R-:W-:Y:S01]  /*09f0*/  ISETP.NE.AND P1, PT, R4, RZ, PT ;  /* 0x000000ff0400720c */ /* 0x000fe20003f25270 */
[----:B------:R-:W-:Y:S01]  /*0a00*/  IMAD.U32 R117, RZ, RZ, UR18 ;  /* 0x00000012ff757e24 */ /* 0x000fe2000f8e00ff */
[----:B------:R-:W-:-:S02]  /*0a10*/  ISETP.GE.U32.AND P0, PT, R0, R7, PT ;  /* 0x000000070000720c */ /* 0x000fc40003f06070 */
[----:B------:R-:W-:Y:S01]  /*0a20*/  LOP3.LUT R0, R5, R4, RZ, 0x3c, !PT ;  /* 0x0000000405007212 */ /* 0x000fe200078e3cff */
[----:B------:R-:W-:-:S03]  /*0a30*/  IMAD R117, R117, 0x70, RZ ;  /* 0x0000007075757824 */ /* 0x000fc600078e02ff */
[----:B------:R-:W-:Y:S01]  /*0a40*/  ISETP.GE.AND P2, PT, R0, RZ, PT ;  /* 0x000000ff0000720c */ /* 0x000fe20003f46270 */
[----:B------:R-:W-:-:S06]  /*0a50*/  VIADD R0, R30, 0x7f ;  /* 0x0000007f1e007836 */ /* 0x000fcc0000000000 */
[----:B------:R-:W-:-:S04]  /*0a60*/  @P0 VIADD R3, R3, 0x1 ;  /* 0x0000000103030836 */ /* 0x000fc80000000000 */
[----:B------:R-:W-:Y:S01]  /*0a70*/  IMAD.MOV.U32 R2, RZ, RZ, R3 ;  /* 0x000000ffff027224 */ /* 0x000fe200078e0003 */
[----:B------:R-:W-:-:S03]  /*0a80*/  SHF.R.S32.HI R3, RZ, 0x1f, R0 ;  /* 0x0000001fff037819 */ /* 0x000fc60000011400 */
[----:B------:R-:W-:Y:S01]  /*0a90*/  @!P2 IMAD.MOV R2, RZ, RZ, -R2 ;  /* 0x000000ffff02a224 */ /* 0x000fe200078e0a02 */
[----:B------:R-:W-:Y:S02]  /*0aa0*/  @!P1 LOP3.LUT R2, RZ, R4, RZ, 0x33, !PT ;  /* 0x00000004ff029212 */ /* 0x000fe400078e33ff */
[----:B------:R-:W-:-:S03]  /*0ab0*/  LEA.HI R3, R3, R0, RZ, 0x7 ;  /* 0x0000000003037211 */ /* 0x000fc600078f38ff */
[----:B------:R-:W-:Y:S02]  /*0ac0*/  IMAD.SHL.U32 R38, R2, 0x4, RZ ;  /* 0x0000000402267824 */ /* 0x000fe400078e00ff */
[----:B------:R-:W-:-:S03]  /*0ad0*/  IMAD.MOV R2, RZ, RZ, -R2 ;  /* 0x000000ffff027224 */ /* 0x000fc600078e0a02 */
[----:B------:R-:W-:Y:S01]  /*0ae0*/  LEA.HI.SX32 R3, R3, -R38, 0x19 ;  /* 0x8000002603037211 */ /* 0x000fe200078fcaff */
[----:B------:R-:W-:Y:S02]  /*0af0*/  IMAD R8, R4, R2, R5 ;  /* 0x0000000204087224 */ /* 0x000fe400078e0205 */
[----:B------:R-:W-:Y:S01]  /*0b00*/  IMAD.MOV.U32 R2, RZ, RZ, RZ ;  /* 0x000000ffff027224 */ /* 0x000fe200078e00ff */
[----:B------:R-:W-:-:S04]  /*0b10*/  VIMNMX R11, PT, PT, R3, 0x4, PT ;  /* 0x00000004030b7848 */ /* 0x000fc80003fe0100 */
[-C--:B------:R-:W-:Y:S02]  /*0b20*/  IABS R6, R11.reuse ;  /* 0x0000000b00067213 */ /* 0x080fe40000000000 */
[----:B------:R-:W-:Y:S02]  /*0b30*/  IABS R4, R11 ;  /* 0x0000000b00047213 */ /* 0x000fe40000000000 */
[----:B------:R-:W1:Y:S08]  /*0b40*/  I2F.RP R0, R6 ;  /* 0x0000000600007306 */ /* 0x000e700000209400 */
[----:B-1----:R-:W1:Y:S02]  /*0b50*/  MUFU.RCP R0, R0 ;  /* 0x0000000000007308 */ /* 0x002e640000001000 */
[----:B-1----:R-:W-:-:S06]  /*0b60*/  VIADD R3, R0, 0xffffffe ;  /* 0x0ffffffe00037836 */ /* 0x002fcc0000000000 */
[----:B------:R-:W1:Y:S02]  /*0b70*/  F2I.FTZ.U32.TRUNC.NTZ R3, R3 ;  /* 0x0000000300037305 */ /* 0x000e64000021f000 */
[----:B-1----:R-:W-:-:S04]  /*0b80*/  IMAD.MOV R7, RZ, RZ, -R3 ;  /* 0x000000ffff077224 */ /* 0x002fc800078e0a03 */
[----:B------:R-:W-:Y:S01]  /*0b90*/  IMAD.MOV.U32 R5, RZ, RZ, R7 ;  /* 0x000000ffff057224 */ /* 0x000fe200078e0007 */
[----:B------:R-:W-:-:S03]  /*0ba0*/  IABS R7, R8 ;  /* 0x0000000800077213 */ /* 0x000fc60000000000 */
[----:B------:R-:W-:-:S04]  /*0bb0*/  IMAD R5, R5, R6, RZ ;  /* 0x0000000605057224 */ /* 0x000fc800078e02ff */
[----:B------:R-:W-:-:S04]  /*0bc0*/  IMAD.HI.U32 R2, R3, R5, R2 ;  /* 0x0000000503027227 */ /* 0x000fc800078e0002 */
[----:B------:R-:W-:Y:S02]  /*0bd0*/  IMAD.MOV R3, RZ, RZ, -R4 ;  /* 0x000000ffff037224 */ /* 0x000fe400078e0a04 */
[----:B------:R-:W-:Y:S01]  /*0be0*/  IMAD.HI.U32 R0, R2, R7, RZ ;  /* 0x0000000702007227 */ /* 0x000fe200078e00ff */
[----:B------:R-:W-:Y:S01]  /*0bf0*/  IABS R2, R31 ;  /* 0x0000001f00027213 */ /* 0x000fe20000000000 */
[----:B------:R-:W1:Y:S02]  /*0c00*/  I2F.RP R4, R9 ;  /* 0x0000000900047306 */ /* 0x000e640000209400 */
[----:B------:R-:W-:-:S05]  /*0c10*/  IMAD R3, R0, R3, R7 ;  /* 0x0000000300037224 */ /* 0x000fca00078e0207 */
[----:B------:R-:W-:Y:S01]  /*0c20*/  ISETP.GT.U32.AND P1, PT, R6, R3, PT ;  /* 0x000000030600720c */ /* 0x000fe20003f24070 */
[----:B------:R-:W2:Y:S08]  /*0c30*/  I2F.RP R5, R2 ;  /* 0x0000000200057306 */ /* 0x000eb00000209400 */
[----:B-1----:R-:W-:Y:S04]  /*0c40*/  MUFU.RCP R4, R4 ;  /* 0x0000000400047308 */ /* 0x002fe80000001000 */
[----:B------:R-:W-:-:S02]  /*0c50*/  @!P1 IMAD.IADD R3, R3, 0x1, -R6 ;  /* 0x0000000103039824 */ /* 0x000fc400078e0a06 */
[----:B------:R-:W-:Y:S01]  /*0c60*/  @!P1 VIADD R0, R0, 0x1 ;  /* 0x0000000100009836 */ /* 0x000fe20000000000 */
[----:B------:R-:W-:Y:S01]  /*0c70*/  ISETP.NE.AND P1, PT, R11, RZ, PT ;  /* 0x000000ff0b00720c */ /* 0x000fe20003f25270 */
[----:B--2---:R-:W1:Y:S01]  /*0c80*/  MUFU.RCP R5, R5 ;  /* 0x0000000500057308 */ /* 0x004e620000001000 */
[----:B------:R-:W-:Y:S02]  /*0c90*/  ISETP.GE.U32.AND P0, PT, R3, R6, PT ;  /* 0x000000060300720c */ /* 0x000fe40003f06070 */
[----:B------:R-:W-:-:S04]  /*0ca0*/  LOP3.LUT R3, R8, R11, RZ, 0x3c, !PT ;  /* 0x0000000b08037212 */ /* 0x000fc800078e3cff */
[----:B------:R-:W-:Y:S02]  /*0cb0*/  ISETP.GE.AND P2, PT, R3, RZ, PT ;  /* 0x000000ff0300720c */ /* 0x000fe40003f46270 */
[----:B------:R-:W-:-:S04]  /*0cc0*/  SHF.R.U32.HI R3, RZ, 0x5, R36 ;  /* 0x00000005ff037819 */ /* 0x000fc80000011624 */
[----:B------:R-:W-:Y:S01]  /*0cd0*/  SGXT.U32 R3, R3, 0x2 ;  /* 0x000000020303781a */ /* 0x000fe20000000000 */
[----:B------:R-:W-:Y:S02]  /*0ce0*/  @P0 VIADD R0, R0, 0x1 ;  /* 0x0000000100000836 */ /* 0x000fe40000000000 */
[----:B-1----:R-:W-:Y:S02]  /*0cf0*/  VIADD R6, R5, 0xffffffe ;  /* 0x0ffffffe05067836 */ /* 0x002fe40000000000 */
[----:B------:R-:W-:Y:S02]  /*0d00*/  IMAD.MOV.U32 R10, RZ, RZ, R0 ;  /* 0x000000ffff0a7224 */ /* 0x000fe400078e0000 */
[----:B------:R-:W1:Y:S01]  /*0d10*/  F2I.FTZ.U32.TRUNC.NTZ R7, R6 ;  /* 0x0000000600077305 */ /* 0x000e62000021f000 */
[----:B------:R-:W-:Y:S02]  /*0d20*/  VIADD R5, R4, 0xffffffe ;  /* 0x0ffffffe04057836 */ /* 0x000fe40000000000 */
[----:B------:R-:W-:Y:S01]  /*0d30*/  @!P2 IMAD.MOV R10, RZ, RZ, -R10 ;  /* 0x000000ffff0aa224 */ /* 0x000fe200078e0a0a */
[----:B------:R-:W-:-:S04]  /*0d40*/  @!P1 LOP3.LUT R10, RZ, R11, RZ, 0x33, !PT ;  /* 0x0000000bff0a9212 */ /* 0x000fc800078e33ff */
[----:B------:R-:W2:Y:S01]  /*0d50*/  F2I.FTZ.U32.TRUNC.NTZ R5, R5 ;  /* 0x0000000500057305 */ /* 0x000ea2000021f000 */
[----:B------:R-:W-:-:S04]  /*0d60*/  IMAD.MOV R0, RZ, RZ, -R10 ;  /* 0x000000ffff007224 */ /* 0x000fc800078e0a0a */
[----:B------:R-:W-:Y:S02]  /*0d70*/  IMAD R0, R11, R0, R8 ;  /* 0x000000000b007224 */ /* 0x000fe400078e0208 */
[----:B-1----:R-:W-:Y:S02]  /*0d80*/  IMAD.MOV R6, RZ, RZ, -R7 ;  /* 0x000000ffff067224 */ /* 0x002fe400078e0a07 */
[----:B------:R-:W-:Y:S02]  /*0d90*/  IMAD.IADD R38, R38, 0x1, R0 ;  /* 0x0000000126267824 */ /* 0x000fe400078e0200 */
[----:B------:R-:W-:Y:S02]  /*0da0*/  IMAD.SHL.U32 R0, R10, 0x80, RZ ;  /* 0x000000800a007824 */ /* 0x000fe400078e00ff */
[----:B------:R-:W-:Y:S02]  /*0db0*/  IMAD R38, R38, 0x80, R39 ;  /* 0x0000008026267824 */ /* 0x000fe400078e0227 */
[----:B--2---:R-:W-:Y:S01]  /*0dc0*/  IMAD.MOV R4, RZ, RZ, -R5 ;  /* 0x000000ffff047224 */ /* 0x004fe200078e0a05 */
[----:B------:R-:W-:Y:S01]  /*0dd0*/  LOP3.LUT R8, R0, R3, RZ, 0xfc, !PT ;  /* 0x0000000300087212 */ /* 0x000fe200078efcff */
[----:B------:R-:W-:-:S02]  /*0de0*/  IMAD.MOV.U32 R3, RZ, RZ, R6 ;  /* 0x000000ffff037224 */ /* 0x000fc400078e0006 */
[----:B------:R-:W-:Y:S01]  /*0df0*/  IMAD.MOV.U32 R6, RZ, RZ, RZ ;  /* 0x000000ffff067224 */ /* 0x000fe200078e00ff */
[C---:B------:R-:W-:Y:S01]  /*0e00*/  LOP3.LUT R16, R8.reuse, 0x7c, RZ, 0xfc, !PT ;  /* 0x0000007c08107812 */ /* 0x040fe200078efcff */
[----:B------:R-:W-:Y:S01]  /*0e10*/  IMAD R3, R3, R2, RZ ;  /* 0x0000000203037224 */ /* 0x000fe200078e02ff */
[----:B------:R-:W-:Y:S02]  /*0e20*/  LOP3.LUT R12, R8, 0x4, RZ, 0xfc, !PT ;  /* 0x00000004080c7812 */ /* 0x000fe400078efcff */
[----:B------:R-:W-:Y:S01]  /*0e30*/  IABS R11, R16 ;  /* 0x00000010000b7213 */ /* 0x000fe20000000000 */
[----:B------:R-:W-:Y:S01]  /*0e40*/  IMAD.HI.U32 R6, R7, R3, R6 ;  /* 0x0000000307067227 */ /* 0x000fe200078e0006 */
[----:B------:R-:W-:Y:S02]  /*0e50*/  IABS R7, R38 ;  /* 0x0000002600077213 */ /* 0x000fe40000000000 */
[----:B------:R-:W-:Y:S01]  /*0e60*/  IABS R13, R12 ;  /* 0x0000000c000d7213 */ /* 0x000fe20000000000 */
[----:B------:R-:W-:Y:S01]  /*0e70*/  IMAD R3, R4, R9, RZ ;  /* 0x0000000904037224 */ /* 0x000fe200078e02ff */
[----:B------:R-:W-:Y:S01]  /*0e80*/  ISETP.GE.AND P1, PT, R12, RZ, PT ;  /* 0x000000ff0c00720c */ /* 0x000fe20003f26270 */
[----:B------:R-:W-:Y:S01]  /*0e90*/  IMAD.MOV.U32 R4, RZ, RZ, RZ ;  /* 0x000000ffff047224 */ /* 0x000fe200078e00ff */
[----:B------:R-:W-:-:S02]  /*0ea0*/  LOP3.LUT R14, R8, 0x8, RZ, 0xfc, !PT ;  /* 0x00000008080e7812 */ /* 0x000fc400078efcff */
[----:B------:R-:W-:Y:S01]  /*0eb0*/  LOP3.LUT R12, R8, 0xc, RZ, 0xfc, !PT ;  /* 0x0000000c080c7812 */ /* 0x000fe200078efcff */
[----:B------:R-:W-:Y:S01]  /*0ec0*/  IMAD.HI.U32 R4, R5, R3, R4 ;  /* 0x0000000305047227 */ /* 0x000fe200078e0004 */
[----:B------:R-:W-:Y:S02]  /*0ed0*/  IABS R15, R14 ;  /* 0x0000000e000f7213 */ /* 0x000fe40000000000 */
[----:B------:R-:W-:Y:S01]  /*0ee0*/  ISETP.GE.AND P5, PT, R14, RZ, PT ;  /* 0x000000ff0e00720c */ /* 0x000fe20003fa6270 */
[----:B------:R-:W-:Y:S01]  /*0ef0*/  IMAD.MOV.U32 R5, RZ, RZ, R7 ;  /* 0x000000ffff057224 */ /* 0x000fe200078e0007 */
[----:B------:R-:W-:Y:S01]  /*0f00*/  SHF.R.U32.HI R7, RZ, 0x5, R36 ;  /* 0x00000005ff077819 */ /* 0x000fe20000011624 */
[----:B------:R-:W-:Y:S01]  /*0f10*/  IMAD.HI.U32 R3, R6, R11, RZ ;  /* 0x0000000b06037227 */ /* 0x000fe200078e00ff */
[----:B------:R-:W-:Y:S02]  /*0f20*/  LOP3.LUT R14, R8, 0x10, RZ, 0xfc, !PT ;  /* 0x00000010080e7812 */ /* 0x000fe400078efcff */
[----:B------:R-:W-:Y:S01]  /*0f30*/  R2UR UR20, R7 ;  /* 0x00000000071472ca */ /* 0x000fe200000e0000 */
[----:B------:R-:W-:Y:S01]  /*0f40*/  IMAD.HI.U32 R4, R4, R5, RZ ;  /* 0x0000000504047227 */ /* 0x000fe200078e00ff */
[----:B------:R-:W-:-:S02]  /*0f50*/  IABS R7, R8 ;  /* 0x0000000800077213 */ /* 0x000fc40000000000 */
[C---:B------:R-:W-:Y:S01]  /*0f60*/  LOP3.LUT R18, R8.reuse, 0x24, RZ, 0xfc, !PT ;  /* 0x0000002408127812 */ /* 0x040fe200078efcff */
[----:B------:R-:W-:Y:S01]  /*0f70*/  IMAD.MOV R4, RZ, RZ, -R4 ;  /* 0x000000ffff047224 */ /* 0x000fe200078e0a04 */
[----:B------:R-:W-:Y:S01]  /*0f80*/  LOP3.LUT R20, R8, 0x28, RZ, 0xfc, !PT ;  /* 0x0000002808147812 */ /* 0x000fe200078efcff */
[----:B------:R-:W-:Y:S01]  /*0f90*/  IMAD.MOV R3, RZ, RZ, -R3 ;  /* 0x000000ffff037224 */ /* 0x000fe200078e0a03 */
[----:B------:R-:W-:Y:S01]  /*0fa0*/  IABS R21, R18 ;  /* 0x0000001200157213 */ /* 0x000fe20000000000 */
[C---:B------:R-:W-:Y:S01]  /*0fb0*/  IMAD R4, R9.reuse, R4, R5 ;  /* 0x0000000409047224 */ /* 0x040fe200078e0205 */
[----:B------:R-:W-:Y:S01]  /*0fc0*/  IABS R23, R20 ;  /* 0x0000001400177213 */ /* 0x000fe20000000000 */
[----:B------:R-:W-:Y:S01]  /*0fd0*/  IMAD.HI.U32 R5, R6, R13, RZ ;  /* 0x0000000d06057227 */ /* 0x000fe200078e00ff */
[----:B------:R-:W-:Y:S01]  /*0fe0*/  LOP3.LUT R26, R8, 0x34, RZ, 0xfc, !PT ;  /* 0x00000034081a7812 */ /* 0x000fe200078efcff */
[----:B------:R-:W-:Y:S01]  /*0ff0*/  USHF.L.U32 UR8, UR20, 0x15, URZ ;  /* 0x0000001514087899 */ /* 0x000fe200080006ff */
[----:B------:R-:W-:Y:S01]  /*1000*/  ISETP.GT.U32.AND P0, PT, R9, R4, PT ;  /* 0x000000040900720c */ /* 0x000fe20003f04070 */
[----:B------:R-:W-:Y:S01]  /*1010*/  IMAD R11, R2, R3, R11 ;  /* 0x00000003020b7224 */ /* 0x000fe200078e020b */
[----:B------:R-:W-:Y:S01]  /*1020*/  LOP3.LUT R3, R36, 0x60, RZ, 0xc0, !PT ;  /* 0x0000006024037812 */ /* 0x000fe200078ec0ff */
[----:B------:R-:W-:Y:S01]  /*1030*/  IMAD.MOV R5, RZ, RZ, -R5 ;  /* 0x000000ffff057224 */ /* 0x000fe200078e0a05 */
[----:B------:R-:W-:Y:S01]  /*1040*/  LOP3.LUT R22, R8, 0x2c, RZ, 0xfc, !PT ;  /* 0x0000002c08167812 */ /* 0x000fe200078efcff */
[----:B------:R-:W-:Y:S01]  /*1050*/  ULOP3.LUT UR8, UR8, 0x600000, URZ, 0xc0, !UPT ;  /* 0x0060000008087892 */ /* 0x000fe2000f8ec0ff */
[C---:B------:R-:W-:Y:S01]  /*1060*/  ISETP.GT.U32.AND P2, PT, R2.reuse, R11, PT ;  /* 0x0000000b0200720c */ /* 0x040fe20003f44070 */
[----:B------:R-:W-:Y:S01]  /*1070*/  IMAD R5, R2, R5, R13 ;  /* 0x0000000502057224 */ /* 0x000fe200078e020d */
[----:B------:R-:W-:Y:S01]  /*1080*/  SHF.R.U32.HI R10, RZ, 0x1, R3 ;  /* 0x00000001ff0a7819 */ /* 0x000fe20000011603 */
[----:B------:R-:W-:Y:S01]  /*1090*/  IMAD.HI.U32 R3, R6, R7, RZ ;  /* 0x0000000706037227 */ /* 0x000fe200078e00ff */
[----:B------:R-:W-:-:S02]  /*10a0*/  IABS R13, R12 ;  /* 0x0000000c000d7213 */ /* 0x000fc40000000000 */
[----:B------:R-:W-:Y:S01]  /*10b0*/  ISETP.GT.U32.AND P3, PT, R2, R5, PT ;  /* 0x000000050200720c */ /* 0x000fe20003f64070 */
[----:B------:R-:W-:Y:S01]  /*10c0*/  @!P0 IMAD.IADD R4, R4, 0x1, -R9 ;  /* 0x0000000104048824 */ /* 0x000fe200078e0a09 */
[----:B------:R-:W-:Y:S01]  /*10d0*/  LOP3.LUT R37, R37, R10, RZ, 0x3c, !PT ;  /* 0x0000000a25257212 */ /* 0x000fe200078e3cff */
[----:B------:R-:W-:Y:S01]  /*10e0*/  IMAD.MOV R3, RZ, RZ, -R3 ;  /* 0x000000ffff037224 */ /* 0x000fe200078e0a03 */
[----:B------:R-:W-:Y:S02]  /*10f0*/  LOP3.LUT R24, R8, 0x30, RZ, 0xfc, !PT ;  /* 0x0000003008187812 */ /* 0x000fe400078efcff */
[----:B------:R-:W-:Y:S01]  /*1100*/  ISETP.GT.U32.AND P6, PT, R9, R4, PT ;  /* 0x000000040900720c */ /* 0x000fe20003fc4070 */
[----:B------:R-:W-:Y:S01]  /*1110*/  IMAD R3, R2, R3, R7 ;  /* 0x0000000302037224 */ /* 0x000fe200078e0207 */
[----:B------:R-:W-:Y:S01]  /*1120*/  IABS R29, R26 ;  /* 0x0000001a001d7213 */ /* 0x000fe20000000000 */
[----:B------:R-:W-:Y:S01]  /*1130*/  @!P2 IMAD.IADD R11, R11, 0x1, -R2 ;  /* 0x000000010b0ba824 */ /* 0x000fe200078e0a02 */
[----:B------:R-:W-:Y:S01]  /*1140*/  ISETP.GE.AND P2, PT, R16, RZ, PT ;  /* 0x000000ff1000720c */ /* 0x000fe20003f46270 */
[----:B------:R-:W-:Y:S01]  /*1150*/  IMAD.HI.U32 R7, R6, R15, RZ ;  /* 0x0000000f06077227 */ /* 0x000fe200078e00ff */
[----:B------:R-:W-:-:S02]  /*1160*/  ISETP.GT.U32.AND P0, PT, R2, R3, PT ;  /* 0x000000030200720c */ /* 0x000fc40003f04070 */
[----:B------:R-:W-:Y:S01]  /*1170*/  ISETP.GT.U32.AND P4, PT, R2, R11, PT ;  /* 0x0000000b0200720c */ /* 0x000fe20003f84070 */
[--C-:B------:R-:W-:Y:S01]  /*1180*/  @!P3 IMAD.IADD R5, R5, 0x1, -R2.reuse ;  /* 0x000000010505b824 */ /* 0x100fe200078e0a02 */
[----:B------:R-:W-:Y:S01]  /*1190*/  ISETP.GE.AND P3, PT, R12, RZ, PT ;  /* 0x000000ff0c00720c */ /* 0x000fe20003f66270 */
[----:B------:R-:W-:Y:S01]  /*11a0*/  IMAD.MOV R7, RZ, RZ, -R7 ;  /* 0x000000ffff077224 */ /* 0x000fe200078e0a07 */
[----:B------:R-:W-:Y:S01]  /*11b0*/  LOP3.LUT R12, R8, 0x18, RZ, 0xfc, !PT ;  /* 0x00000018080c7812 */ /* 0x000fe200078efcff */
[----:B------:R-:W-:Y:S01]  /*11c0*/  @!P6 IMAD.IADD R4, R4, 0x1, -R9 ;  /* 0x000000010404e824 */ /* 0x000fe200078e0a09 */
[----:B------:R-:W-:Y:S01]  /*11d0*/  ISETP.GT.U32.AND P6, PT, R2, R5, PT ;  /* 0x000000050200720c */ /* 0x000fe20003fc4070 */
[----:B------:R-:W-:Y:S01]  /*11e0*/  IMAD.HI.U32 R9, R6, R13, RZ ;  /* 0x0000000d06097227 */ /* 0x000fe200078e00ff */
[----:B------:R-:W-:Y:S02]  /*11f0*/  LOP3.LUT R16, R8, 0x20, RZ, 0xfc, !PT ;  /* 0x0000002008107812 */ /* 0x000fe400078efcff */
[----:B------:R-:W-:Y:S01]  /*1200*/  IABS R25, R22 ;  /* 0x0000001600197213 */ /* 0x000fe20000000000 */
[----:B------:R-:W-:Y:S01]  /*1210*/  IMAD.MOV R9, RZ, RZ, -R9 ;  /* 0x000000ffff097224 */ /* 0x000fe200078e0a09 */
[----:B------:R-:W-:Y:S01]  /*1220*/  IABS R19, R16 ;  /* 0x0000001000137213 */ /* 0x000fe20000000000 */
[C---:B------:R-:W-:Y:S01]  /*1230*/  IMAD R7, R2.reuse, R7, R15 ;  /* 0x0000000702077224 */ /* 0x040fe200078e020f */
[----:B------:R-:W-:Y:S01]  /*1240*/  IABS R15, R14 ;  /* 0x0000000e000f7213 */ /* 0x000fe20000000000 */
[--C-:B------:R-:W-:Y:S01]  /*1250*/  @!P0 IMAD.IADD R3, R3, 0x1, -R2.reuse ;  /* 0x0000000103038824 */ /* 0x100fe200078e0a02 */
[----:B------:R-:W-:Y:S01]  /*1260*/  IABS R27, R24 ;  /* 0x00000018001b7213 */ /* 0x000fe20000000000 */
[--C-:B------:R-:W-:Y:S01]  /*1270*/  @!P4 IMAD.IADD R11, R11, 0x1, -R2.reuse ;  /* 0x000000010b0bc824 */ /* 0x100fe200078e0a02 */
[C---:B------:R-:W-:Y:S01]  /*1280*/  ISETP.GT.U32.AND P4, PT, R2.reuse, R7, PT ;  /* 0x000000070200720c */ /* 0x040fe20003f84070 */
[C---:B------:R-:W-:Y:S01]  /*1290*/  IMAD R9, R2.reuse, R9, R13 ;  /* 0x0000000902097224 */ /* 0x040fe200078e020d */
[----:B------:R-:W-:Y:S01]  /*12a0*/  ISETP.GT.U32.AND P0, PT, R2, R3, PT ;  /* 0x000000030200720c */ /* 0x000fe20003f04070 */
[----:B------:R-:W-:Y:S01]  /*12b0*/  IMAD.MOV.U32 R239, RZ, RZ, R11 ;  /* 0x000000ffffef7224 */ /* 0x000fe200078e000b */
[----:B------:R-:W-:Y:S01]  /*12c0*/  LOP3.LUT R28, R8, 0x68, RZ, 0xfc, !PT ;  /* 0x00000068081c7812 */ /* 0x000fe200078efcff */
[----:B------:R-:W-:Y:S01]  /*12d0*/  @!P6 IMAD.IADD R5, R5, 0x1, -R2 ;  /* 0x000000010505e824 */ /* 0x000fe200078e0a02 */
[----:B------:R-:W-:Y:S01]  /*12e0*/  ISETP.GT.U32.AND P6, PT, R2, R9, PT ;  /* 0x000000090200720c */ /* 0x000fe20003fc4070 */
[----:B------:R-:W-:Y:S01]  /*12f0*/  IMAD.HI.U32 R10, R6, R15, RZ ;  /* 0x0000000f060a7227 */ /* 0x000fe200078e00ff */
[----:B------:R-:W-:-:S02]  /*1300*/  IABS R61, R28 ;  /* 0x0000001c003d7213 */ /* 0x000fc40000000000 */
[C---:B------:R-:W-:Y:S01]  /*1310*/  LOP3.LUT R32, R8.reuse, 0x6c, RZ, 0xfc, !PT ;  /* 0x0000006c08207812 */ /* 0x040fe200078efcff */
[----:B------:R-:W-:Y:S01]  /*1320*/  @!P2 IMAD.MOV R239, RZ, RZ, -R239 ;  /* 0x000000ffffefa224 */ /* 0x000fe200078e0aef */
[----:B------:R-:W-:Y:S01]  /*1330*/  ISETP.GE.AND P2, PT, R8, RZ, PT ;  /* 0x000000ff0800720c */ /* 0x000fe20003f46270 */
[----:B------:R-:W-:Y:S01]  /*1340*/  IMAD.MOV R10, RZ, RZ, -R10 ;  /* 0x000000ffff0a7224 */ /* 0x000fe200078e0a0a */
[----:B------:R-:W-:Y:S01]  /*1350*/  IABS R63, R32 ;  /* 0x00000020003f7213 */ /* 0x000fe20000000000 */
[--C-:B------:R-:W-:Y:S01]  /*1360*/  @!P0 IMAD.IADD R3, R3, 0x1, -R2.reuse ;  /* 0x0000000103038824 */ /* 0x100fe200078e0a02 */
[----:B------:R-:W-:Y:S01]  /*1370*/  ISETP.GE.AND P0, PT, R14, RZ, PT ;  /* 0x000000ff0e00720c */ /* 0x000fe20003f06270 */
[----:B------:R-:W-:Y:S01]  /*1380*/  IMAD R11, R2, R10, R15 ;  /* 0x0000000a020b7224 */ /* 0x000fe200078e020f */
[----:B------:R-:W-:Y:S01]  /*1390*/  LOP3.LUT R10, R8, 0x14, RZ, 0xfc, !PT ;  /* 0x00000014080a7812 */ /* 0x000fe200078efcff */
[--C-:B------:R-:W-:Y:S01]  /*13a0*/  @!P4 IMAD.IADD R7, R7, 0x1, -R2.reuse ;  /* 0x000000010707c824 */ /* 0x100fe200078e0a02 */
[----:B------:R-:W-:Y:S01]  /*13b0*/  IABS R15, R12 ;  /* 0x0000000c000f7213 */ /* 0x000fe20000000000 */
[----:B------:R-:W-:Y:S01]  /*13c0*/  @!P6 IMAD.IADD R9, R9, 0x1, -R2 ;  /* 0x000000010909e824 */ /* 0x000fe200078e0a02 */
[----:B------:R-:W-:Y:S01]  /*13d0*/  IABS R13, R10 ;  /* 0x0000000a000d7213 */ /* 0x000fe20000000000 */
[----:B------:R-:W-:Y:S01]  /*13e0*/  @!P1 IMAD.MOV R5, RZ, RZ, -R5 ;  /* 0x000000ffff059224 */ /* 0x000fe200078e0a05 */
[----:B------:R-:W-:Y:S01]  /*13f0*/  ISETP.GT.U32.AND P4, PT, R2, R7, PT ;  /* 0x000000070200720c */ /* 0x000fe20003f84070 */
[----:B------:R-:W-:Y:S01]  /*1400*/  @!P2 IMAD.MOV R3, RZ, RZ, -R3 ;  /* 0x000000ffff03a224 */ /* 0x000fe200078e0a03 */
[----:B------:R-:W-:Y:S01]  /*1410*/  ISETP.GE.AND P2, PT, R10, RZ, PT ;  /* 0x000000ff0a00720c */ /* 0x000fe20003f46270 */
[----:B------:R-:W-:Y:S01]  /*1420*/  IMAD.HI.U32 R10, R6, R13, RZ ;  /* 0x0000000d060a7227 */ /* 0x000fe200078e00ff */
[----:B------:R-:W-:-:S02]  /*1430*/  ISETP.GT.U32.AND P6, PT, R2, R9, PT ;  /* 0x000000090200720c */ /* 0x000fc40003fc4070 */
[----:B------:R-:W-:Y:S01]  /*1440*/  ISETP.GE.AND P1, PT, R12, RZ, PT ;  /* 0x000000ff0c00720c */ /* 0x000fe20003f26270 */
[----:B------:R-:W-:Y:S01]  /*1450*/  IMAD.HI.U32 R12, R6, R15, RZ ;  /* 0x0000000f060c7227 */ /* 0x000fe200078e00ff */
[----:B------:R-:W-:Y:S02]  /*1460*/  LOP3.LUT R14, R8, 0x1c, RZ, 0xfc, !PT ;  /* 0x0000001c080e7812 */ /* 0x000fe400078efcff */
[----:B------:R-:W-:Y:S01]  /*1470*/  LOP3.LUT R36, R36, 0x1f, RZ, 0xc0, !PT ;  /* 0x0000001f24247812 */ /* 0x000fe200078ec0ff */
[----:B------:R-:W-:Y:S01]  /*1480*/  IMAD.MOV R10, RZ, RZ, -R10 ;  /* 0x000000ffff0a7224 */ /* 0x000fe200078e0a0a */
[----:B------:R-:W-:Y:S01]  /*1490*/  IABS R17, R14 ;  /* 0x0000000e00117213 */ /* 0x000fe20000000000 */
[----:B------:R-:W-:Y:S02]  /*14a0*/  IMAD.MOV R12, RZ, RZ, -R12 ;  /* 0x000000ffff0c7224 */ /* 0x000fe400078e0a0c */
[C---:B------:R-:W-:Y:S02]  /*14b0*/  IMAD R13, R2.reuse, R10, R13 ;  /* 0x0000000a020d7224 */ /* 0x040fe400078e020d */
[----:B------:R-:W-:Y:S01]  /*14c0*/  @!P4 IMAD.IADD R7, R7, 0x1, -R2 ;  /* 0x000000010707c824 */ /* 0x000fe200078e0a02 */
[C---:B------:R-:W-:Y:S01]  /*14d0*/  ISETP.GT.U32.AND P4, PT, R2.reuse, R11, PT ;  /* 0x0000000b0200720c */ /* 0x040fe20003f84070 */
[----:B------:R-:W-:-:S02]  /*14e0*/  IMAD R15, R2, R12, R15 ;  /* 0x0000000c020f7224 */ /* 0x000fc400078e020f */
[----:B------:R-:W-:Y:S01]  /*14f0*/  @!P6 IMAD.IADD R9, R9, 0x1, -R2 ;  /* 0x000000010909e824 */ /* 0x000fe200078e0a02 */
[C---:B------:R-:W-:Y:S01]  /*1500*/  ISETP.GT.U32.AND P6, PT, R2.reuse, R13, PT ;  /* 0x0000000d0200720c */ /* 0x040fe20003fc4070 */
[----:B------:R-:W-:Y:S01]  /*1510*/  @!P5 IMAD.MOV R7, RZ, RZ, -R7 ;  /* 0x000000ffff07d224 */ /* 0x000fe200078e0a07 */
[----:B------:R-:W-:Y:S01]  /*1520*/  ISETP.GT.U32.AND P5, PT, R2, R15, PT ;  /* 0x0000000f0200720c */ /* 0x000fe20003fa4070 */
[----:B------:R-:W-:-:S04]  /*1530*/  IMAD.HI.U32 R10, R6, R17, RZ ;  /* 0x00000011060a7227 */ /* 0x000fc800078e00ff */
[----:B------:R-:W-:-:S04]  /*1540*/  IMAD.HI.U32 R12, R6, R19, RZ ;  /* 0x00000013060c7227 */ /* 0x000fc800078e00ff */
[--C-:B------:R-:W-:Y:S02]  /*1550*/  @!P4 IMAD.IADD R11, R11, 0x1, -R2.reuse ;  /* 0x000000010b0bc824 */ /* 0x100fe400078e0a02 */
[--C-:B------:R-:W-:Y:S02]  /*1560*/  @!P6 IMAD.IADD R13, R13, 0x1, -R2.reuse ;  /* 0x000000010d0de824 */ /* 0x100fe400078e0a02 */
[----:B------:R-:W-:Y:S01]  /*1570*/  @!P5 IMAD.IADD R15, R15, 0x1, -R2 ;  /* 0x000000010f0fd824 */ /* 0x000fe200078e0a02 */
[C---:B------:R-:W-:Y:S01]  /*1580*/  ISETP.GT.U32.AND P4, PT, R2.reuse, R11, PT ;  /* 0x0000000b0200720c */ /* 0x040fe20003f84070 */
[----:B------:R-:W-:Y:S01]  /*1590*/  IMAD.MOV R10, RZ, RZ, -R10 ;  /* 0x000000ffff0a7224 */ /* 0x000fe200078e0a0a */
[C---:B------:R-:W-:Y:S01]  /*15a0*/  ISETP.GT.U32.AND P6, PT, R2.reuse, R13, PT ;  /* 0x0000000d0200720c */ /* 0x040fe20003fc4070 */
[----:B------:R-:W-:Y:S01]  /*15b0*/  IMAD.MOV R12, RZ, RZ, -R12 ;  /* 0x000000ffff0c7224 */ /* 0x000fe200078e0a0c */
[C---:B------:R-:W-:Y:S01]  /*15c0*/  ISETP.GT.U32.AND P5, PT, R2.reuse, R15, PT ;  /* 0x0000000f0200720c */ /* 0x040fe20003fa4070 */
[----:B------:R-:W-:-:S02]  /*15d0*/  IMAD R17, R2, R10, R17 ;  /* 0x0000000a02117224 */ /* 0x000fc400078e0211 */
[----:B------:R-:W-:Y:S02]  /*15e0*/  IMAD R19, R2, R12, R19 ;  /* 0x0000000c02137224 */ /* 0x000fe400078e0213 */
[----:B------:R-:W-:-:S04]  /*15f0*/  IMAD.HI.U32 R10, R6, R21, RZ ;  /* 0x00000015060a7227 */ /* 0x000fc800078e00ff */
[----:B------:R-:W-:Y:S01]  /*1600*/  @!P3 IMAD.MOV R9, RZ, RZ, -R9 ;  /* 0x000000ffff09b224 */ /* 0x000fe200078e0a09 */
[----:B------:R-:W-:Y:S01]  /*1610*/  ISETP.GE.AND P3, PT, R14, RZ, PT ;  /* 0x000000ff0e00720c */ /* 0x000fe20003f66270 */
[--C-:B------:R-:W-:Y:S01]  /*1620*/  @!P6 IMAD.IADD R13, R13, 0x1, -R2.reuse ;  /* 0x000000010d0de824 */ /* 0x100fe200078e0a02 */
[C---:B------:R-:W-:Y:S01]  /*1630*/  ISETP.GT.U32.AND P6, PT, R2.reuse, R17, PT ;  /* 0x000000110200720c */ /* 0x040fe20003fc4070 */
[----:B------:R-:W-:Y:S01]  /*1640*/  @!P5 IMAD.IADD R15, R15, 0x1, -R2 ;  /* 0x000000010f0fd824 */ /* 0x000fe200078e0a02 */
[----:B------:R-:W-:Y:S01]  /*1650*/  ISETP.GT.U32.AND P5, PT, R2, R19, PT ;  /* 0x000000130200720c */ /* 0x000fe20003fa4070 */
[----:B------:R-:W-:Y:S02]  /*1660*/  IMAD.MOV R14, RZ, RZ, -R10 ;  /* 0x000000ffff0e7224 */ /* 0x000fe400078e0a0a */
[----:B------:R-:W-:-:S04]  /*1670*/  IMAD.HI.U32 R10, R6, R23, RZ ;  /* 0x00000017060a7227 */ /* 0x000fc800078e00ff */
[----:B------:R-:W-:Y:S01]  /*1680*/  @!P4 IMAD.IADD R11, R11, 0x1, -R2 ;  /* 0x000000010b0bc824 */ /* 0x000fe200078e0a02 */
[----:B------:R-:W-:Y:S01]  /*1690*/  ISETP.GE.AND P4, PT, R16, RZ, PT ;  /* 0x000000ff1000720c */ /* 0x000fe20003f86270 */
[C---:B------:R-:W-:Y:S02]  /*16a0*/  IMAD R21, R2.reuse, R14, R21 ;  /* 0x0000000e02157224 */ /* 0x040fe400078e0215 */
[----:B------:R-:W-:Y:S02]  /*16b0*/  IMAD.MOV R16, RZ, RZ, -R10 ;  /* 0x000000ffff107224 */ /* 0x000fe400078e0a0a */
[--C-:B------:R-:W-:Y:S01]  /*16c0*/  @!P6 IMAD.IADD R17, R17, 0x1, -R2.reuse ;  /* 0x000000011111e824 */ /* 0x100fe200078e0a02 */
[C---:B------:R-:W-:Y:S01]  /*16d0*/  ISETP.GT.U32.AND P6, PT, R2.reuse, R21, PT ;  /* 0x000000150200720c */ /* 0x040fe20003fc4070 */
[----:B------:R-:W-:Y:S01]  /*16e0*/  IMAD R23, R2, R16, R23 ;  /* 0x0000001002177224 */ /* 0x000fe200078e0217 */
[----:B------:R-:W-:Y:S01]  /*16f0*/  LOP3.LUT R16, R8, 0x3c, RZ, 0xfc, !PT ;  /* 0x0000003c08107812 */ /* 0x000fe200078efcff */
[----:B------:R-:W-:-:S02]  /*1700*/  @!P5 IMAD.IADD R19, R19, 0x1, -R2 ;  /* 0x000000011313d824 */ /* 0x000fc400078e0a02 */
[----:B------:R-:W-:Y:S01]  /*1710*/  IMAD.HI.U32 R10, R6, R29, RZ ;  /* 0x0000001d060a7227 */ /* 0x000fe200078e00ff */
[----:B------:R-:W-:Y:S02]  /*1720*/  ISETP.GT.U32.AND P5, PT, R2, R23, PT ;  /* 0x000000170200720c */ /* 0x000fe40003fa4070 */
[----:B------:R-:W-:Y:S01]  /*1730*/  IABS R35, R16 ;  /* 0x0000001000237213 */ /* 0x000fe20000000000 */
[----:B------:R-:W-:-:S04]  /*1740*/  IMAD.HI.U32 R12, R6, R25, RZ ;  /* 0x00000019060c7227 */ /* 0x000fc800078e00ff */
[----:B------:R-:W-:Y:S01]  /*1750*/  @!P6 IMAD.IADD R21, R21, 0x1, -R2 ;  /* 0x000000011515e824 */ /* 0x000fe200078e0a02 */
[----:B------:R-:W-:Y:S01]  /*1760*/  ISETP.GT.U32.AND P6, PT, R2, R19, PT ;  /* 0x000000130200720c */ /* 0x000fe20003fc4070 */
[----:B------:R-:W-:-:S04]  /*1770*/  IMAD.HI.U32 R14, R6, R27, RZ ;  /* 0x0000001b060e7227 */ /* 0x000fc800078e00ff */
[----:B------:R-:W-:Y:S01]  /*1780*/  @!P5 IMAD.IADD R23, R23, 0x1, -R2 ;  /* 0x000000011717d824 */ /* 0x000fe200078e0a02 */
[C---:B------:R-:W-:Y:S01]  /*1790*/  ISETP.GT.U32.AND P5, PT, R2.reuse, R21, PT ;  /* 0x000000150200720c */ /* 0x040fe20003fa4070 */
[----:B------:R-:W-:Y:S02]  /*17a0*/  IMAD.MOV R10, RZ, RZ, -R10 ;  /* 0x000000ffff0a7224 */ /* 0x000fe400078e0a0a */
[----:B------:R-:W-:Y:S01]  /*17b0*/  @!P2 IMAD.MOV R13, RZ, RZ, -R13 ;  /* 0x000000ffff0da224 */ /* 0x000fe200078e0a0d */
[C---:B------:R-:W-:Y:S01]  /*17c0*/  ISETP.GT.U32.AND P2, PT, R2.reuse, R23, PT ;  /* 0x000000170200720c */ /* 0x040fe20003f44070 */
[----:B------:R-:W-:Y:S02]  /*17d0*/  IMAD.MOV R12, RZ, RZ, -R12 ;  /* 0x000000ffff0c7224 */ /* 0x000fe400078e0a0c */
[----:B------:R-:W-:Y:S02]  /*17e0*/  IMAD.MOV R14, RZ, RZ, -R14 ;  /* 0x000000ffff0e7224 */ /* 0x000fe400078e0a0e */
[----:B------:R-:W-:-:S02]  /*17f0*/  IMAD R29, R2, R10, R29 ;  /* 0x0000000a021d7224 */ /* 0x000fc400078e021d */
[C---:B------:R-:W-:Y:S02]  /*1800*/  IMAD R25, R2.reuse, R12, R25 ;  /* 0x0000000c02197224 */ /* 0x040fe400078e0219 */
[----:B------:R-:W-:Y:S01]  /*1810*/  IMAD R27, R2, R14, R27 ;  /* 0x0000000e021b7224 */ /* 0x000fe200078e021b */
[----:B------:R-:W-:Y:S01]  /*1820*/  LOP3.LUT R14, R8, 0x38, RZ, 0xfc, !PT ;  /* 0x00000038080e7812 */ /* 0x000fe200078efcff */
[----:B------:R-:W-:Y:S01]  /*1830*/  @!P5 IMAD.IADD R21, R21, 0x1, -R2 ;  /* 0x000000011515d824 */ /* 0x000fe200078e0a02 */
[C---:B------:R-:W-:Y:S01]  /*1840*/  ISETP.GT.U32.AND P5, PT, R2.reuse, R29, PT ;  /* 0x0000001d0200720c */ /* 0x040fe20003fa4070 */
[----:B------:R-:W-:Y:S01]  /*1850*/  @!P0 IMAD.MOV R11, RZ, RZ, -R11 ;  /* 0x000000ffff0b8224 */ /* 0x000fe200078e0a0b */
[----:B------:R-:W-:Y:S01]  /*1860*/  IABS R33, R14 ;  /* 0x0000000e00217213 */ /* 0x000fe20000000000 */
[----:B------:R-:W-:Y:S01]  /*1870*/  @!P1 IMAD.MOV R15, RZ, RZ, -R15 ;  /* 0x000000ffff0f9224 */ /* 0x000fe200078e0a0f */
[----:B------:R-:W-:Y:S01]  /*1880*/  ISETP.GT.U32.AND P0, PT, R2, R17, PT ;  /* 0x000000110200720c */ /* 0x000fe20003f04070 */
[----:B------:R-:W-:Y:S01]  /*1890*/  IMAD.HI.U32 R12, R6, R35, RZ ;  /* 0x00000023060c7227 */ /* 0x000fe200078e00ff */
[----:B------:R-:W-:-:S03]  /*18a0*/  ISETP.GT.U32.AND P1, PT, R2, R25, PT ;  /* 0x000000190200720c */ /* 0x000fc60003f24070 */
[--C-:B------:R-:W-:Y:S01]  /*18b0*/  @!P6 IMAD.IADD R19, R19, 0x1, -R2.reuse ;  /* 0x000000011313e824 */ /* 0x100fe200078e0a02 */
[----:B------:R-:W-:Y:S01]  /*18c0*/  ISETP.GE.AND P6, PT, R18, RZ, PT ;  /* 0x000000ff1200720c */ /* 0x000fe20003fc6270 */
[----:B------:R-:W-:Y:S01]  /*18d0*/  @!P2 IMAD.IADD R23, R23, 0x1, -R2 ;  /* 0x000000011717a824 */ /* 0x000fe200078e0a02 */
[----:B------:R-:W-:Y:S01]  /*18e0*/  ISETP.GE.AND P2, PT, R20, RZ, PT ;  /* 0x000000ff1400720c */ /* 0x000fe20003f46270 */
[----:B------:R-:W-:Y:S01]  /*18f0*/  IMAD.HI.U32 R10, R6, R33, RZ ;  /* 0x00000021060a7227 */ /* 0x000fe200078e00ff */
[C---:B------:R-:W-:Y:S02]  /*1900*/  LOP3.LUT R18, R8.reuse, 0x44, RZ, 0xfc, !PT ;  /* 0x0000004408127812 */ /* 0x040fe400078efcff */
[----:B------:R-:W-:Y:S01]  /*1910*/  LOP3.LUT R20, R8, 0x58, RZ, 0xfc, !PT ;  /* 0x0000005808147812 */ /* 0x000fe200078efcff */
[----:B------:R-:W-:Y:S01]  /*1920*/  IMAD.MOV R12, RZ, RZ, -R12 ;  /* 0x000000ffff0c7224 */ /* 0x000fe200078e0a0c */
[----:B------:R-:W-:Y:S01]  /*1930*/  IABS R43, R18 ;  /* 0x00000012002b7213 */ /* 0x000fe20000000000 */
[----:B------:R-:W-:Y:S01]  /*1940*/  IMAD.MOV R10, RZ, RZ, -R10 ;  /* 0x000000ffff0a7224 */ /* 0x000fe200078e0a0a */
[----:B------:R-:W-:Y:S01]  /*1950*/  IABS R53, R20 ;  /* 0x0000001400357213 */ /* 0x000fe20000000000 */
[----:B------:R-:W-:Y:S01]  /*1960*/  IMAD R35, R2, R12, R35 ;  /* 0x0000000c02237224 */ /* 0x000fe200078e0223 */
[----:B------:R-:W-:Y:S01]  /*1970*/  LOP3.LUT R12, R8, 0x40, RZ, 0xfc, !PT ;  /* 0x00000040080c7812 */ /* 0x000fe200078efcff */
[----:B------:R-:W-:-:S02]  /*1980*/  @!P5 IMAD.IADD R29, R29, 0x1, -R2 ;  /* 0x000000011d1dd824 */ /* 0x000fc400078e0a02 */
[--C-:B------:R-:W-:Y:S01]  /*1990*/  @!P0 IMAD.IADD R17, R17, 0x1, -R2.reuse ;  /* 0x0000000111118824 */ /* 0x100fe200078e0a02 */
[----:B------:R-:W-:Y:S01]  /*19a0*/  IABS R41, R12 ;  /* 0x0000000c00297213 */ /* 0x000fe20000000000 */
[----:B------:R-:W-:Y:S01]  /*19b0*/  @!P1 IMAD.IADD R25, R25, 0x1, -R2 ;  /* 0x0000000119199824 */ /* 0x000fe200078e0a02 */
[C---:B------:R-:W-:Y:S01]  /*19c0*/  ISETP.GT.U32.AND P5, PT, R2.reuse, R29, PT ;  /* 0x0000001d0200720c */ /* 0x040fe20003fa4070 */
[----:B------:R-:W-:Y:S01]  /*19d0*/  IMAD R33, R2, R10, R33 ;  /* 0x0000000a02217224 */ /* 0x000fe200078e0221 */
[----:B------:R-:W-:Y:S01]  /*19e0*/  ISETP.GE.AND P1, PT, R22, RZ, PT ;  /* 0x000000ff1600720c */ /* 0x000fe20003f26270 */
[----:B------:R-:W-:Y:S01]  /*19f0*/  @!P3 IMAD.MOV R17, RZ, RZ, -R17 ;  /* 0x000000ffff11b224 */ /* 0x000fe200078e0a11 */
[C---:B------:R-:W-:Y:S01]  /*1a00*/  ISETP.GT.U32.AND P3, PT, R2.reuse, R25, PT ;  /* 0x000000190200720c */ /* 0x040fe20003f64070 */
[----:B------:R-:W-:Y:S01]  /*1a10*/  @!P6 IMAD.MOV R21, RZ, RZ, -R21 ;  /* 0x000000ffff15e224 */ /* 0x000fe200078e0a15 */
[----:B------:R-:W-:Y:S01]  /*1a20*/  ISETP.GT.U32.AND P6, PT, R2, R33, PT ;  /* 0x000000210200720c */ /* 0x000fe20003fc4070 */
[----:B------:R-:W-:Y:S01]  /*1a30*/  @!P2 IMAD.MOV R23, RZ, RZ, -R23 ;  /* 0x000000ffff17a224 */ /* 0x000fe200078e0a17 */
[----:B------:R-:W-:Y:S01]  /*1a40*/  ISETP.GE.AND P2, PT, R26, RZ, PT ;  /* 0x000000ff1a00720c */ /* 0x000fe20003f46270 */
[----:B------:R-:W-:Y:S01]  /*1a50*/  IMAD.HI.U32 R10, R6, R41, RZ ;  /* 0x00000029060a7227 */ /* 0x000fe200078e00ff */
[----:B------:R-:W-:-:S02]  /*1a60*/  ISETP.GT.U32.AND P0, PT, R2, R27, PT ;  /* 0x0000001b0200720c */ /* 0x000fc40003f04070 */
[C---:B------:R-:W-:Y:S01]  /*1a70*/  LOP3.LUT R22, R8.reuse, 0x5c, RZ, 0xfc, !PT ;  /* 0x0000005c08167812 */ /* 0x040fe200078efcff */
[----:B------:R-:W-:Y:S01]  /*1a80*/  IMAD.MOV R10, RZ, RZ, -R10 ;  /* 0x000000ffff0a7224 */ /* 0x000fe200078e0a0a */
[----:B------:R-:W-:Y:S01]  /*1a90*/  LOP3.LUT R26, R8, 0x64, RZ, 0xfc, !PT ;  /* 0x00000064081a7812 */ /* 0x000fe200078efcff */
[--C-:B------:R-:W-:Y:S01]  /*1aa0*/  @!P5 IMAD.IADD R29, R29, 0x1, -R2.reuse ;  /* 0x000000011d1dd824 */ /* 0x100fe200078e0a02 */
[----:B------:R-:W-:Y:S01]  /*1ab0*/  ISETP.GE.AND P5, PT, R16, RZ, PT ;  /* 0x000000ff1000720c */ /* 0x000fe20003fa6270 */
[----:B------:R-:W-:Y:S01]  /*1ac0*/  IMAD R41, R2, R10, R41 ;  /* 0x0000000a02297224 */ /* 0x000fe200078e0229 */
[----:B------:R-:W-:Y:S01]  /*1ad0*/  LOP3.LUT R10, R8, 0x48, RZ, 0xfc, !PT ;  /* 0x00000048080a7812 */ /* 0x000fe200078efcff */
[--C-:B------:R-:W-:Y:S01]  /*1ae0*/  @!P3 IMAD.IADD R25, R25, 0x1, -R2.reuse ;  /* 0x000000011919b824 */ /* 0x100fe200078e0a02 */
[C---:B------:R-:W-:Y:S01]  /*1af0*/  ISETP.GT.U32.AND P3, PT, R2.reuse, R35, PT ;  /* 0x000000230200720c */ /* 0x040fe20003f64070 */
[--C-:B------:R-:W-:Y:S01]  /*1b00*/  @!P6 IMAD.IADD R33, R33, 0x1, -R2.reuse ;  /* 0x000000012121e824 */ /* 0x100fe200078e0a02 */
[----:B------:R-:W-:Y:S01]  /*1b10*/  IABS R45, R10 ;  /* 0x0000000a002d7213 */ /* 0x000fe20000000000 */
[----:B------:R-:W-:Y:S01]  /*1b20*/  @!P2 IMAD.MOV R29, RZ, RZ, -R29 ;  /* 0x000000ffff1da224 */ /* 0x000fe200078e0a1d */
[C---:B------:R-:W-:Y:S01]  /*1b30*/  ISETP.GT.U32.AND P2, PT, R2.reuse, R41, PT ;  /* 0x000000290200720c */ /* 0x040fe20003f44070 */
[----:B------:R-:W-:Y:S01]  /*1b40*/  @!P1 IMAD.MOV R25, RZ, RZ, -R25 ;  /* 0x000000ffff199224 */ /* 0x000fe200078e0a19 */
[----:B------:R-:W-:Y:S01]  /*1b50*/  ISETP.GT.U32.AND P1, PT, R2, R33, PT ;  /* 0x000000210200720c */ /* 0x000fe20003f24070 */
[----:B------:R-:W-:Y:S01]  /*1b60*/  @!P0 IMAD.IADD R27, R27, 0x1, -R2 ;  /* 0x000000011b1b8824 */ /* 0x000fe200078e0a02 */
[----:B------:R-:W-:Y:S01]  /*1b70*/  ISETP.GE.AND P6, PT, R12, RZ, PT ;  /* 0x000000ff0c00720c */ /* 0x000fe20003fc6270 */
[----:B------:R-:W-:Y:S01]  /*1b80*/  IMAD.HI.U32 R12, R6, R43, RZ ;  /* 0x0000002b060c7227 */ /* 0x000fe200078e00ff */
[----:B------:R-:W-:-:S02]  /*1b90*/  ISETP.GE.AND P0, PT, R24, RZ, PT ;  /* 0x000000ff1800720c */ /* 0x000fc40003f06270 */
[----:B------:R-:W-:Y:S01]  /*1ba0*/  LOP3.LUT R24, R8, 0x60, RZ, 0xfc, !PT ;  /* 0x0000006008187812 */ /* 0x000fe200078efcff */
[----:B------:R-:W-:Y:S01]  /*1bb0*/  @!P4 IMAD.MOV R19, RZ, RZ, -R19 ;  /* 0x000000ffff13c224 */ /* 0x000fe200078e0a13 */
[----:B------:R-:W-:Y:S01]  /*1bc0*/  ISETP.GT.U32.AND P4, PT, R2, R27, PT ;  /* 0x0000001b0200720c */ /* 0x000fe20003f84070 */
[----:B------:R-:W-:Y:S01]  /*1bd0*/  IMAD.MOV R12, RZ, RZ, -R12 ;  /* 0x000000ffff0c7224 */ /* 0x000fe200078e0a0c */
[----:B------:R-:W-:Y:S01]  /*1be0*/  IABS R55, R22 ;  /* 0x0000001600377213 */ /* 0x000fe20000000000 */
[--C-:B------:R-:W-:Y:S01]  /*1bf0*/  @!P2 IMAD.IADD R41, R41, 0x1, -R2.reuse ;  /* 0x000000012929a824 */ /* 0x100fe200078e0a02 */
[----:B------:R-:W-:Y:S01]  /*1c00*/  IABS R57, R24 ;  /* 0x0000001800397213 */ /* 0x000fe20000000000 */
[----:B------:R-:W-:Y:S01]  /*1c10*/  @!P1 IMAD.IADD R33, R33, 0x1, -R2 ;  /* 0x0000000121219824 */ /* 0x000fe200078e0a02 */
[----:B------:R-:W-:Y:S01]  /*1c20*/  ISETP.GE.AND P1, PT, R10, RZ, PT ;  /* 0x000000ff0a00720c */ /* 0x000fe20003f26270 */
[----:B------:R-:W-:Y:S01]  /*1c30*/  IMAD.HI.U32 R10, R6, R45, RZ ;  /* 0x0000002d060a7227 */ /* 0x000fe200078e00ff */
[----:B------:R-:W-:-:S02]  /*1c40*/  ISETP.GT.U32.AND P2, PT, R2, R41, PT ;  /* 0x000000290200720c */ /* 0x000fc40003f44070 */
[----:B------:R-:W-:Y:S01]  /*1c50*/  IABS R59, R26 ;  /* 0x0000001a003b7213 */ /* 0x000fe20000000000 */
[----:B------:R-:W-:Y:S02]  /*1c60*/  IMAD.MOV R10, RZ, RZ, -R10 ;  /* 0x000000ffff0a7224 */ /* 0x000fe400078e0a0a */
[----:B------:R-:W-:Y:S01]  /*1c70*/  IMAD R43, R2, R12, R43 ;  /* 0x0000000c022b7224 */ /* 0x000fe200078e022b */
[----:B------:R-:W-:Y:S01]  /*1c80*/  LOP3.LUT R12, R8, 0x4c, RZ, 0xfc, !PT ;  /* 0x0000004c080c7812 */ /* 0x000fe200078efcff */
[----:B------:R-:W-:Y:S02]  /*1c90*/  IMAD R45, R2, R10, R45 ;  /* 0x0000000a022d7224 */ /* 0x000fe400078e022d */
[--C-:B------:R-:W-:Y:S01]  /*1ca0*/  @!P3 IMAD.IADD R35, R35, 0x1, -R2.reuse ;  /* 0x000000012323b824 */ /* 0x100fe200078e0a02 */
[----:B------:R-:W-:Y:S01]  /*1cb0*/  IABS R47, R12 ;  /* 0x0000000c002f7213 */ /* 0x000fe20000000000 */
[--C-:B------:R-:W-:Y:S01]  /*1cc0*/  @!P4 IMAD.IADD R27, R27, 0x1, -R2.reuse ;  /* 0x000000011b1bc824 */ /* 0x100fe200078e0a02 */
[----:B------:R-:W-:Y:S01]  /*1cd0*/  ISETP.GE.AND P4, PT, R14, RZ, PT ;  /* 0x000000ff0e00720c */ /* 0x000fe20003f86270 */
[----:B------:R-:W-:Y:S01]  /*1ce0*/  @!P2 IMAD.IADD R41, R41, 0x1, -R2 ;  /* 0x000000012929a824 */ /* 0x000fe200078e0a02 */
[----:B------:R-:W-:Y:S01]  /*1cf0*/  ISETP.GT.U32.AND P2, PT, R2, R45, PT ;  /* 0x0000002d0200720c */ /* 0x000fe20003f44070 */
[----:B------:R-:W-:Y:S01]  /*1d00*/  IMAD.HI.U32 R10, R6, R47, RZ ;  /* 0x0000002f060a7227 */ /* 0x000fe200078e00ff */
[----:B------:R-:W-:-:S02]  /*1d10*/  ISETP.GT.U32.AND P3, PT, R2, R35, PT ;  /* 0x000000230200720c */ /* 0x000fc40003f64070 */
[----:B------:R-:W-:Y:S01]  /*1d20*/  LOP3.LUT R14, R8, 0x50, RZ, 0xfc, !PT ;  /* 0x00000050080e7812 */ /* 0x000fe200078efcff */
[----:B------:R-:W-:Y:S02]  /*1d30*/  IMAD.MOV R10, RZ, RZ, -R10 ;  /* 0x000000ffff0a7224 */ /* 0x000fe400078e0a0a */
[----:B------:R-:W-:Y:S01]  /*1d40*/  @!P0 IMAD.MOV R27, RZ, RZ, -R27 ;  /* 0x000000ffff1b8224 */ /* 0x000fe200078e0a1b */
[----:B------:R-:W-:Y:S01]  /*1d50*/  IABS R49, R14 ;  /* 0x0000000e00317213 */ /* 0x000fe20000000000 */
[----:B------:R-:W-:Y:S01]  /*1d60*/  IMAD R47, R2, R10, R47 ;  /* 0x0000000a022f7224 */ /* 0x000fe200078e022f */
[----:B------:R-:W-:Y:S01]  /*1d70*/  ISETP.GE.AND P0, PT, R18, RZ, PT ;  /* 0x000000ff1200720c */ /* 0x000fe20003f06270 */
[----:B------:R-:W-:Y:S01]  /*1d80*/  @!P4 IMAD.MOV R33, RZ, RZ, -R33 ;  /* 0x000000ffff21c224 */ /* 0x000fe200078e0a21 */
[----:B------:R-:W-:Y:S01]  /*1d90*/  ISETP.GE.AND P4, PT, R12, RZ, PT ;  /* 0x000000ff0c00720c */ /* 0x000fe20003f86270 */
[--C-:B------:R-:W-:Y:S01]  /*1da0*/  @!P2 IMAD.IADD R45, R45, 0x1, -R2.reuse ;  /* 0x000000012d2da824 */ /* 0x100fe200078e0a02 */
[----:B------:R-:W-:Y:S01]  /*1db0*/  LOP3.LUT R18, R8, 0x54, RZ, 0xfc, !PT ;  /* 0x0000005408127812 */ /* 0x000fe200078efcff */
[----:B------:R-:W-:Y:S01]  /*1dc0*/  @!P3 IMAD.IADD R35, R35, 0x1, -R2 ;  /* 0x000000012323b824 */ /* 0x000fe200078e0a02 */
[----:B------:R-:W-:Y:S01]  /*1dd0*/  ISETP.GT.U32.AND P3, PT, R2, R43, PT ;  /* 0x0000002b0200720c */ /* 0x000fe20003f64070 */
[----:B------:R-:W-:Y:S01]  /*1de0*/  IMAD.HI.U32 R12, R6, R49, RZ ;  /* 0x00000031060c7227 */ /* 0x000fe200078e00ff */
[----:B------:R-:W-:-:S02]  /*1df0*/  ISETP.GT.U32.AND P2, PT, R2, R45, PT ;  /* 0x0000002d0200720c */ /* 0x000fc40003f44070 */
[----:B------:R-:W-:Y:S01]  /*1e00*/  IABS R51, R18 ;  /* 0x0000001200337213 */ /* 0x000fe20000000000 */
[----:B------:R-:W-:Y:S02]  /*1e10*/  IMAD.MOV R12, RZ, RZ, -R12 ;  /* 0x000000ffff0c7224 */ /* 0x000fe400078e0a0c */
[----:B------:R-:W-:Y:S01]  /*1e20*/  @!P5 IMAD.MOV R35, RZ, RZ, -R35 ;  /* 0x000000ffff23d224 */ /* 0x000fe200078e0a23 */
[----:B------:R-:W-:Y:S01]  /*1e30*/  ISETP.GE.AND P5, PT, R14, RZ, PT ;  /* 0x000000ff0e00720c */ /* 0x000fe20003fa6270 */
[----:B------:R-:W-:Y:S02]  /*1e40*/  IMAD R49, R2, R12, R49 ;  /* 0x0000000c02317224 */ /* 0x000fe400078e0231 */
[----:B------:R-:W-:-:S04]  /*1e50*/  IMAD.HI.U32 R14, R6, R51, RZ ;  /* 0x00000033060e7227 */ /* 0x000fc800078e00ff */
[--C-:B------:R-:W-:Y:S01]  /*1e60*/  @!P2 IMAD.IADD R45, R45, 0x1, -R2.reuse ;  /* 0x000000012d2da824 */ /* 0x100fe200078e0a02 */
[----:B------:R-:W-:Y:S01]  /*1e70*/  ISETP.GT.U32.AND P2, PT, R2, R47, PT ;  /* 0x0000002f0200720c */ /* 0x000fe20003f44070 */
[----:B------:R-:W-:Y:S02]  /*1e80*/  @!P3 IMAD.IADD R43, R43, 0x1, -R2 ;  /* 0x000000012b2bb824 */ /* 0x000fe400078e0a02 */
[----:B------:R-:W-:-:S03]  /*1e90*/  IMAD.HI.U32 R16, R6, R53, RZ ;  /* 0x0000003506107227 */ /* 0x000fc600078e00ff */
[----:B------:R-:W-:Y:S01]  /*1ea0*/  ISETP.GT.U32.AND P3, PT, R2, R43, PT ;  /* 0x0000002b0200720c */ /* 0x000fe20003f64070 */
[----:B------:R-:W-:Y:S02]  /*1eb0*/  IMAD.MOV R14, RZ, RZ, -R14 ;  /* 0x000000ffff0e7224 */ /* 0x000fe400078e0a0e */
[----:B------:R-:W-:-:S04]  /*1ec0*/  IMAD.HI.U32 R10, R6, R55, RZ ;  /* 0x00000037060a7227 */ /* 0x000fc800078e00ff */
[----:B------:R-:W-:Y:S01]  /*1ed0*/  @!P2 IMAD.IADD R47, R47, 0x1, -R2 ;  /* 0x000000012f2fa824 */ /* 0x000fe200078e0a02 */
[----:B------:R-:W-:Y:S01]  /*1ee0*/  ISETP.GT.U32.AND P2, PT, R2, R49, PT ;  /* 0x000000310200720c */ /* 0x000fe20003f44070 */
[----:B------:R-:W-:Y:S02]  /*1ef0*/  @!P6 IMAD.MOV R41, RZ, RZ, -R41 ;  /* 0x000000ffff29e224 */ /* 0x000fe400078e0a29 */
[----:B------:R-:W-:Y:S02]  /*1f00*/  IMAD.MOV R16, RZ, RZ, -R16 ;  /* 0x000000ffff107224 */ /* 0x000fe400078e0a10 */
[----:B------:R-:W-:Y:S01]  /*1f10*/  @!P3 IMAD.IADD R43, R43, 0x1, -R2 ;  /* 0x000000012b2bb824 */ /* 0x000fe200078e0a02 */
[----:B------:R-:W-:Y:S01]  /*1f20*/  ISETP.GE.AND P3, PT, R18, RZ, PT ;  /* 0x000000ff1200720c */ /* 0x000fe20003f66270 */
[----:B------:R-:W-:Y:S02]  /*1f30*/  IMAD R51, R2, R14, R51 ;  /* 0x0000000e02337224 */ /* 0x000fe400078e0233 */
[----:B------:R-:W-:-:S04]  /*1f40*/  IMAD.HI.U32 R12, R6, R57, RZ ;  /* 0x00000039060c7227 */ /* 0x000fc800078e00ff */
[----:B------:R-:W-:Y:S01]  /*1f50*/  @!P2 IMAD.IADD R49, R49, 0x1, -R2 ;  /* 0x000000013131a824 */ /* 0x000fe200078e0a02 */
[C---:B------:R-:W-:Y:S01]  /*1f60*/  ISETP.GT.U32.AND P2, PT, R2.reuse, R47, PT ;  /* 0x0000002f0200720c */ /* 0x040fe20003f44070 */
[----:B------:R-:W-:Y:S02]  /*1f70*/  IMAD.MOV R18, RZ, RZ, -R10 ;  /* 0x000000ffff127224 */ /* 0x000fe400078e0a0a */
[C---:B------:R-:W-:Y:S01]  /*1f80*/  IMAD R53, R2.reuse, R16, R53 ;  /* 0x0000001002357224 */ /* 0x040fe200078e0235 */
[C---:B------:R-:W-:Y:S01]  /*1f90*/  ISETP.GT.U32.AND P6, PT, R2.reuse, R49, PT ;  /* 0x000000310200720c */ /* 0x040fe20003fc4070 */
[----:B------:R-:W-:Y:S02]  /*1fa0*/  IMAD.MOV R12, RZ, RZ, -R12 ;  /* 0x000000ffff0c7224 */ /* 0x000fe400078e0a0c */
[C---:B------:R-:W-:Y:S02]  /*1fb0*/  IMAD R55, R2.reuse, R18, R55 ;  /* 0x0000001202377224 */ /* 0x040fe400078e0237 */
[----:B------:R-:W-:Y:S01]  /*1fc0*/  @!P0 IMAD.MOV R43, RZ, RZ, -R43 ;  /* 0x000000ffff2b8224 */ /* 0x000fe200078e0a2b */
[C---:B------:R-:W-:Y:S01]  /*1fd0*/  ISETP.GT.U32.AND P0, PT, R2.reuse, R51, PT ;  /* 0x000000330200720c */ /* 0x040fe20003f04070 */
[----:B------:R-:W-:Y:S01]  /*1fe0*/  IMAD R57, R2, R12, R57 ;  /* 0x0000000c02397224 */ /* 0x000fe200078e0239 */
[----:B------:R-:W-:Y:S01]  /*1ff0*/  LOP3.LUT R12, R8, 0x78, RZ, 0xfc, !PT ;  /* 0x00000078080c7812 */ /* 0x000fe200078efcff */
[----:B------:R-:W-:Y:S01]  /*2000*/  @!P1 IMAD.MOV R45, RZ, RZ, -R45 ;  /* 0x000000ffff2d9224 */ /* 0x000fe200078e0a2d */
[C---:B------:R-:W-:Y:S01]  /*2010*/  ISETP.GT.U32.AND P1, PT, R2.reuse, R53, PT ;  /* 0x000000350200720c */ /* 0x040fe20003f24070 */
[----:B------:R-:W-:Y:S01]  /*2020*/  @!P2 IMAD.IADD R47, R47, 0x1, -R2 ;  /* 0x000000012f2fa824 */ /* 0x000fe200078e0a02 */
[----:B------:R-:W-:Y:S01]  /*2030*/  ISETP.GT.U32.AND P2, PT, R2, R55, PT ;  /* 0x000000370200720c */ /* 0x000fe20003f44070 */
[----:B------:R-:W-:Y:S01]  /*2040*/  IMAD.HI.U32 R14, R6, R59, RZ ;  /* 0x0000003b060e7227 */ /* 0x000fe200078e00ff */
[----:B------:R-:W-:-:S03]  /*2050*/  IABS R69, R12 ;  /* 0x0000000c00457213 */ /* 0x000fc60000000000 */
[----:B------:R-:W-:Y:S01]  /*2060*/  @!P6 IMAD.IADD R49, R49, 0x1, -R2 ;  /* 0x000000013131e824 */ /* 0x000fe200078e0a02 */
[----:B------:R-:W-:Y:S01]  /*2070*/  ISETP.GT.U32.AND P6, PT, R2, R57, PT ;  /* 0x000000390200720c */ /* 0x000fe20003fc4070 */
[----:B------:R-:W-:Y:S02]  /*2080*/  IMAD.MOV R14, RZ, RZ, -R14 ;  /* 0x000000ffff0e7224 */ /* 0x000fe400078e0a0e */
[----:B------:R-:W-:-:S04]  /*2090*/  IMAD.HI.U32 R16, R6, R61, RZ ;  /* 0x0000003d06107227 */ /* 0x000fc800078e00ff */
[----:B------:R-:W-:Y:S01]  /*20a0*/  IMAD R59, R2, R14, R59 ;  /* 0x0000000e023b7224 */ /* 0x000fe200078e023b */
[----:B------:R-:W-:Y:S01]  /*20b0*/  LOP3.LUT R14, R8, 0x70, RZ, 0xfc, !PT ;  /* 0x00000070080e7812 */ /* 0x000fe200078efcff */
[----:B------:R-:W-:Y:S02]  /*20c0*/  @!P0 IMAD.IADD R51, R51, 0x1, -R2 ;  /* 0x0000000133338824 */ /* 0x000fe400078e0a02 */
[----:B------:R-:W-:Y:S01]  /*20d0*/  IMAD.MOV R16, RZ, RZ, -R16 ;  /* 0x000000ffff107224 */ /* 0x000fe200078e0a10 */
[----:B------:R-:W-:Y:S01]  /*20e0*/  IABS R65, R14 ;  /* 0x0000000e00417213 */ /* 0x000fe20000000000 */
[--C-:B------:R-:W-:Y:S01]  /*20f0*/  @!P1 IMAD.IADD R53, R53, 0x1, -R2.reuse ;  /* 0x0000000135359824 */ /* 0x100fe200078e0a02 */
[C---:B------:R-:W-:Y:S01]  /*2100*/  ISETP.GT.U32.AND P1, PT, R2.reuse, R51, PT ;  /* 0x000000330200720c */ /* 0x040fe20003f24070 */
[--C-:B------:R-:W-:Y:S01]  /*2110*/  @!P2 IMAD.IADD R55, R55, 0x1, -R2.reuse ;  /* 0x000000013737a824 */ /* 0x100fe200078e0a02 */
[C---:B------:R-:W-:Y:S01]  /*2120*/  ISETP.GT.U32.AND P0, PT, R2.reuse, R59, PT ;  /* 0x0000003b0200720c */ /* 0x040fe20003f04070 */
[----:B------:R-:W-:Y:S01]  /*2130*/  IMAD R61, R2, R16, R61 ;  /* 0x00000010023d7224 */ /* 0x000fe200078e023d */
[----:B------:R-:W-:Y:S01]  /*2140*/  LOP3.LUT R16, R8, 0x74, RZ, 0xfc, !PT ;  /* 0x0000007408107812 */ /* 0x000fe200078efcff */
[----:B------:R-:W-:Y:S01]  /*2150*/  @!P6 IMAD.IADD R57, R57, 0x1, -R2 ;  /* 0x000000013939e824 */ /* 0x000fe200078e0a02 */
[----:B------:R-:W-:Y:S01]  /*2160*/  ISETP.GT.U32.AND P6, PT, R2, R55, PT ;  /* 0x000000370200720c */ /* 0x000fe20003fc4070 */
[----:B------:R-:W-:Y:S01]  /*2170*/  IMAD.HI.U32 R10, R6, R63, RZ ;  /* 0x0000003f060a7227 */ /* 0x000fe200078e00ff */
[----:B------:R-:W-:-:S02]  /*2180*/  ISETP.GT.U32.AND P2, PT, R2, R53, PT ;  /* 0x000000350200720c */ /* 0x000fc40003f44070 */
[----:B------:R-:W-:Y:S01]  /*2190*/  IABS R67, R16 ;  /* 0x0000001000437213 */ /* 0x000fe20000000000 */
[----:B------:R-:W-:-:S04]  /*21a0*/  IMAD.HI.U32 R8, R6, R65, RZ ;  /* 0x0000004106087227 */ /* 0x000fc800078e00ff */
[----:B------:R-:W-:Y:S02]  /*21b0*/  IMAD.MOV R10, RZ, RZ, -R10 ;  /* 0x000000ffff0a7224 */ /* 0x000fe400078e0a0a */
[----:B------:R-:W-:Y:S02]  /*21c0*/  IMAD.MOV R8, RZ, RZ, -R8 ;  /* 0x000000ffff087224 */ /* 0x000fe400078e0a08 */
[C---:B------:R-:W-:Y:S02]  /*21d0*/  IMAD R63, R2.reuse, R10, R63 ;  /* 0x0000000a023f7224 */ /* 0x040fe400078e023f */
[C---:B------:R-:W-:Y:S02]  /*21e0*/  IMAD R65, R2.reuse, R8, R65 ;  /* 0x0000000802417224 */ /* 0x040fe400078e0241 */
[----:B------:R-:W-:Y:S01]  /*21f0*/  @!P1 IMAD.IADD R51, R51, 0x1, -R2 ;  /* 0x0000000133339824 */ /* 0x000fe200078e0a02 */
[----:B------:R-:W-:Y:S01]  /*2200*/  ISETP.GT.U32.AND P1, PT, R2, R61, PT ;  /* 0x0000003d0200720c */ /* 0x000fe20003f24070 */
[----:B------:R-:W-:-:S04]  /*2210*/  IMAD.HI.U32 R10, R6, R67, RZ ;  /* 0x00000043060a7227 */ /* 0x000fc800078e00ff */
[----:B------:R-:W-:-:S04]  /*2220*/  IMAD.HI.U32 R6, R6, R69, RZ ;  /* 0x0000004506067227 */ /* 0x000fc800078e00ff */
[--C-:B------:R-:W-:Y:S01]  /*2230*/  @!P0 IMAD.IADD R59, R59, 0x1, -R2.reuse ;  /* 0x000000013b3b8824 */ /* 0x100fe200078e0a02 */
[C---:B------:R-:W-:Y:S01]  /*2240*/  ISETP.GT.U32.AND P0, PT, R2.reuse, R57, PT ;  /* 0x000000390200720c */ /* 0x040fe20003f04070 */
[----:B------:R-:W-:Y:S01]  /*2250*/  @!P6 IMAD.IADD R55, R55, 0x1, -R2 ;  /* 0x000000013737e824 */ /* 0x000fe200078e0a02 */
[C---:B------:R-:W-:Y:S01]  /*2260*/  ISETP.GT.U32.AND P6, PT, R2.reuse, R65, PT ;  /* 0x000000410200720c */ /* 0x040fe20003fc4070 */
[----:B------:R-:W-:Y:S02]  /*2270*/  IMAD.MOV R6, RZ, RZ, -R6 ;  /* 0x000000ffff067224 */ /* 0x000fe400078e0a06 */
[----:B------:R-:W-:Y:S01]  /*2280*/  @!P2 IMAD.IADD R53, R53, 0x1, -R2 ;  /* 0x000000013535a824 */ /* 0x000fe200078e0a02 */
[C---:B------:R-:W-:Y:S01]  /*2290*/  ISETP.GT.U32.AND P2, PT, R2.reuse, R63, PT ;  /* 0x0000003f0200720c */ /* 0x040fe20003f44070 */
[----:B------:R-:W-:Y:S02]  /*22a0*/  IMAD.MOV R10, RZ, RZ, -R10 ;  /* 0x000000ffff0a7224 */ /* 0x000fe400078e0a0a */
[----:B------:R-:W-:-:S02]  /*22b0*/  IMAD R69, R2, R6, R69 ;  /* 0x0000000602457224 */ /* 0x000fc400078e0245 */
[----:B------:R-:W-:Y:S01]  /*22c0*/  @!P4 IMAD.MOV R47, RZ, RZ, -R47 ;  /* 0x000000ffff2fc224 */ /* 0x000fe200078e0a2f */
[C---:B------:R-:W-:Y:S01]  /*22d0*/  ISETP.GT.U32.AND P4, PT, R2.reuse, R59, PT ;  /* 0x0000003b0200720c */ /* 0x040fe20003f84070 */
[C---:B------:R-:W-:Y:S02]  /*22e0*/  IMAD R67, R2.reuse, R10, R67 ;  /* 0x0000000a02437224 */ /* 0x040fe400078e0243 */
[--C-:B------:R-:W-:Y:S01]  /*22f0*/  @!P1 IMAD.IADD R61, R61, 0x1, -R2.reuse ;  /* 0x000000013d3d9824 */ /* 0x100fe200078e0a02 */
[C---:B------:R-:W-:Y:S01]  /*2300*/  ISETP.GT.U32.AND P1, PT, R2.reuse, R69, PT ;  /* 0x000000450200720c */ /* 0x040fe20003f24070 */
[--C-:B------:R-:W-:Y:S01]  /*2310*/  @!P0 IMAD.IADD R57, R57, 0x1, -R2.reuse ;  /* 0x0000000139398824 */ /* 0x100fe200078e0a02 */
[----:B------:R-:W-:Y:S01]  /*2320*/  ISETP.GT.U32.AND P0, PT, R2, R67, PT ;  /* 0x000000430200720c */ /* 0x000fe20003f04070 */
[--C-:B------:R-:W-:Y:S01]  /*2330*/  @!P6 IMAD.IADD R65, R65, 0x1, -R2.reuse ;  /* 0x000000014141e824 */ /* 0x100fe200078e0a02 */
[----:B------:R-:W-:Y:S01]  /*2340*/  ISETP.GE.AND P6, PT, R24, RZ, PT ;  /* 0x000000ff1800720c */ /* 0x000fe20003fc6270 */
[--C-:B------:R-:W-:Y:S01]  /*2350*/  @!P2 IMAD.IADD R63, R63, 0x1, -R2.reuse ;  /* 0x000000013f3fa824 */ /* 0x100fe200078e0a02 */
[----:B------:R-:W-:Y:S01]  /*2360*/  ISETP.GE.AND P2, PT, R22, RZ, PT ;  /* 0x000000ff1600720c */ /* 0x000fe20003f46270 */
[----:B------:R-:W-:Y:S01]  /*2370*/  @!P5 IMAD.MOV R49, RZ, RZ, -R49 ;  /* 0x000000ffff31d224 */ /* 0x000fe200078e0a31 */
[----:B------:R-:W-:Y:S01]  /*2380*/  ISETP.GE.AND P5, PT, R28, RZ, PT ;  /* 0x000000ff1c00720c */ /* 0x000fe20003fa6270 */
[--C-:B------:R-:W-:Y:S01]  /*2390*/  @!P4 IMAD.IADD R59, R59, 0x1, -R2.reuse ;  /* 0x000000013b3bc824 */ /* 0x100fe200078e0a02 */
[----:B------:R-:W-:Y:S01]  /*23a0*/  ISETP.GE.AND P4, PT, R20, RZ, PT ;  /* 0x000000ff1400720c */ /* 0x000fe20003f86270 */
[----:B------:R-:W-:Y:S01]  /*23b0*/  @!P3 IMAD.MOV R51, RZ, RZ, -R51 ;  /* 0x000000ffff33b224 */ /* 0x000fe200078e0a33 */
[C---:B------:R-:W-:Y:S01]  /*23c0*/  ISETP.GT.U32.AND P3, PT, R2.reuse, R63, PT ;  /* 0x0000003f0200720c */ /* 0x040fe20003f64070 */
[--C-:B------:R-:W-:Y:S01]  /*23d0*/  @!P1 IMAD.IADD R69, R69, 0x1, -R2.reuse ;  /* 0x0000000145459824 */ /* 0x100fe200078e0a02 */
[----:B------:R-:W-:Y:S01]  /*23e0*/  ISETP.GT.U32.AND P1, PT, R2, R61, PT ;  /* 0x0000003d0200720c */ /* 0x000fe20003f24070 */
[----:B------:R-:W-:Y:S01]  /*23f0*/  @!P0 IMAD.IADD R67, R67, 0x1, -R2 ;  /* 0x0000000143438824 */ /* 0x000fe200078e0a02 */
[----:B------:R-:W-:Y:S01]  /*2400*/  ISETP.GE.AND P0, PT, R26, RZ, PT ;  /* 0x000000ff1a00720c */ /* 0x000fe20003f06270 */
[----:B------:R-:W-:Y:S01]  /*2410*/  @!P6 IMAD.MOV R57, RZ, RZ, -R57 ;  /* 0x000000ffff39e224 */ /* 0x000fe200078e0a39 */
[C---:B------:R-:W-:Y:S01]  /*2420*/  ISETP.GT.U32.AND P6, PT, R2.reuse, R69, PT ;  /* 0x000000450200720c */ /* 0x040fe20003fc4070 */
[----:B------:R-:W-:Y:S01]  /*2430*/  @!P2 IMAD.MOV R55, RZ, RZ, -R55 ;  /* 0x000000ffff37a224 */ /* 0x000fe200078e0a37 */
[----:B------:R-:W-:Y:S01]  /*2440*/  ISETP.GT.U32.AND P2, PT, R2, R67, PT ;  /* 0x000000430200720c */ /* 0x000fe20003f44070 */
[----:B------:R-:W-:-:S02]  /*2450*/  IMAD R168, R36, UR19, RZ ;  /* 0x0000001324a87c24 */ /* 0x000fc4000f8e02ff */
[----:B------:R-:W-:Y:S01]  /*2460*/  @!P4 IMAD.MOV R53, RZ, RZ, -R53 ;  /* 0x000000ffff35c224 */ /* 0x000fe200078e0a35 */
[----:B------:R-:W-:Y:S01]  /*2470*/  ISETP.GT.U32.AND P4, PT, R2, R65, PT ;  /* 0x000000410200720c */ /* 0x000fe20003f84070 */
[--C-:B------:R-:W-:Y:S01]  /*2480*/  @!P3 IMAD.IADD R63, R63, 0x1, -R2.reuse ;  /* 0x000000013f3fb824 */ /* 0x100fe200078e0a02 */
[----:B------:R-:W-:Y:S01]  /*2490*/  ISETP.GE.AND P3, PT, R14, RZ, PT ;  /* 0x000000ff0e00720c */ /* 0x000fe20003f66270 */
[--C-:B------:R-:W-:Y:S01]  /*24a0*/  @!P1 IMAD.IADD R61, R61, 0x1, -R2.reuse ;  /* 0x000000013d3d9824 */ /* 0x100fe200078e0a02 */
[----:B------:R-:W-:Y:S01]  /*24b0*/  ISETP.GE.AND P1, PT, R32, RZ, PT ;  /* 0x000000ff2000720c */ /* 0x000fe20003f26270 */
[----:B------:R-:W-:Y:S01]  /*24c0*/  @!P0 IMAD.MOV R59, RZ, RZ, -R59 ;  /* 0x000000ffff3b8224 */ /* 0x000fe200078e0a3b */
[----:B------:R-:W-:Y:S01]  /*24d0*/  ISETP.NE.AND P0, PT, R30, RZ, PT ;  /* 0x000000ff1e00720c */ /* 0x000fe20003f05270 */
[--C-:B------:R-:W-:Y:S01]  /*24e0*/  @!P6 IMAD.IADD R69, R69, 0x1, -R2.reuse ;  /* 0x000000014545e824 */ /* 0x100fe200078e0a02 */
[----:B------:R-:W-:Y:S01]  /*24f0*/  ISETP.GE.AND P6, PT, R38, RZ, PT ;  /* 0x000000ff2600720c */ /* 0x000fe20003fc6270 */
[--C-:B------:R-:W-:Y:S01]  /*2500*/  @!P2 IMAD.IADD R67, R67, 0x1, -R2.reuse ;  /* 0x000000014343a824 */ /* 0x100fe200078e0a02 */
[----:B------:R-:W-:Y:S01]  /*2510*/  ISETP.GE.AND P2, PT, R12, RZ, PT ;  /* 0x000000ff0c00720c */ /* 0x000fe20003f46270 */
[----:B------:R-:W-:Y:S01]  /*2520*/  @!P5 IMAD.MOV R61, RZ, RZ, -R61 ;  /* 0x000000ffff3dd224 */ /* 0x000fe200078e0a3d */
[----:B------:R-:W-:Y:S01]  /*2530*/  ISETP.NE.AND P5, PT, R31, RZ, PT ;  /* 0x000000ff1f00720c */ /* 0x000fe20003fa5270 */
[----:B------:R-:W-:Y:S01]  /*2540*/  @!P4 IMAD.IADD R65, R65, 0x1, -R2 ;  /* 0x000000014141c824 */ /* 0x000fe200078e0a02 */
[----:B------:R-:W-:Y:S01]  /*2550*/  LOP3.LUT R2, RZ, R31, RZ, 0x33, !PT ;  /* 0x0000001fff027212 */ /* 0x000fe200078e33ff */
[----:B------:R-:W-:Y:S01]  /*2560*/  IMAD.U32 R31, RZ, RZ, UR56 ;  /* 0x00000038ff1f7e24 */ /* 0x000fe2000f8e00ff */
[----:B------:R-:W-:Y:S01]  /*2570*/  ISETP.GE.AND P4, PT, R16, RZ, PT ;  /* 0x000000ff1000720c */ /* 0x000fe20003f86270 */
[----:B------:R-:W-:Y:S01]  /*2580*/  @!P1 IMAD.MOV R63, RZ, RZ, -R63 ;  /* 0x000000ffff3f9224 */ /* 0x000fe200078e0a3f */
[C---:B------:R-:W-:Y:S01]  /*2590*/  SEL R177, R2.reuse, R3, !P5 ;  /* 0x0000000302b17207 */ /* 0x040fe20006800000 */
[----:B----4-:R-:W-:Y:S01]  /*25a0*/  VIADD R3, R171, 0xfffffffe ;  /* 0xfffffffeab037836 */ /* 0x010fe20000000000 */
[C---:B------:R-:W-:Y:S01]  /*25b0*/  SEL R179, R2.reuse, R5, !P5 ;  /* 0x0000000502b37207 */ /* 0x040fe20006800000 */
[----:B------:R-:W-:Y:S01]  /*25c0*/  @!P6 IMAD.MOV R4, RZ, RZ, -R4 ;  /* 0x000000ffff04e224 */ /* 0x000fe200078e0a04 */
[----:B------:R-:W-:Y:S01]  /*25d0*/  @!P0 LOP3.LUT R4, RZ, R30, RZ, 0x33, !PT ;  /* 0x0000001eff048212 */ /* 0x000fe200078e33ff */
[----:B------:R-:W-:Y:S01]  /*25e0*/  @!P2 IMAD.MOV R69, RZ, RZ, -R69 ;  /* 0x000000ffff45a224 */ /* 0x000fe200078e0a45 */
[----:B------:R-:W-:Y:S01]  /*25f0*/  ISETP.GE.U32.AND P2, PT, R3, 0x7fffffdf, PT ;  /* 0x7fffffdf0300780c */ /* 0x000fe20003f46070 */
[----:B------:R-:W-:Y:S01]  /*2600*/  VIADD R3, R171, 0xfffffffc ;  /* 0xfffffffcab037836 */ /* 0x000fe20000000000 */
[----:B------:R-:W-:Y:S01]  /*2610*/  SEL R181, R2, R7, !P5 ;  /* 0x0000000702b57207 */ /* 0x000fe20006800000 */
[----:B------:R-:W-:Y:S01]  /*2620*/  IMAD R170, R4, UR11, RZ ;  /* 0x0000000b04aa7c24 */ /* 0x000fe2000f8e02ff */
[C---:B------:R-:W-:Y:S01]  /*2630*/  SEL R183, R2.reuse, R9, !P5 ;  /* 0x0000000902b77207 */ /* 0x040fe20006800000 */
[----:B------:R-:W-:Y:S01]  /*2640*/  @!P4 IMAD.MOV R67, RZ, RZ, -R67 ;  /* 0x000000ffff43c224 */ /* 0x000fe200078e0a43 */
[----:B------:R-:W-:Y:S01]  /*2650*/  ISETP.GE.U32.AND P4, PT, R3, 0x7fffffdd, PT ;  /* 0x7fffffdd0300780c */ /* 0x000fe20003f86070 */
[----:B------:R-:W-:Y:S01]  /*2660*/  @!P3 IMAD.MOV R65, RZ, RZ, -R65 ;  /* 0x000000ffff41b224 */ /* 0x000fe200078e0a41 */
[----:B------:R-:W-:Y:S01]  /*2670*/  SEL R185, R2, R11, !P5 ;  /* 0x0000000b02b97207 */ /* 0x000fe20006800000 */
[----:B------:R-:W-:Y:S01]  /*2680*/  IMAD.SHL.U32 R3, R170, 0x4, RZ ;  /* 0x00000004aa037824 */ /* 0x000fe200078e00ff */
[C---:B------:R-:W-:Y:S01]  /*2690*/  SEL R187, R2.reuse, R13, !P5 ;  /* 0x0000000d02bb7207 */ /* 0x040fe20006800000 */
[----:B------:R-:W-:Y:S01]  /*26a0*/  IMAD.U32 R5, RZ, RZ, UR18 ;  /* 0x00000012ff057e24 */ /* 0x000fe2000f8e00ff */
        /* <DEDUP_REMOVED lines=35> */
[----:B------:R-:W-:Y:S01]  /*28e0*/  IMAD R17, R17, 0x6c, RZ ;  /* 0x0000006c11117824 */ /* 0x000fe200078e02ff */
[C---:B------:R-:W-:Y:S01]  /*28f0*/  SEL R217, R2.reuse, R57, !P5 ;  /* 0x0000003902d97207 */ /* 0x040fe20006800000 */
[----:B------:R-:W-:Y:S01]  /*2900*/  IMAD.U32 R9, RZ, RZ, UR18 ;  /* 0x00000012ff097e24 */ /* 0x000fe2000f8e00ff */
[C---:B------:R-:W-:Y:S01]  /*2910*/  SEL R233, R2.reuse, R59, !P5 ;  /* 0x0000003b02e97207 */ /* 0x040fe20006800000 */
[----:B------:R-:W-:Y:S01]  /*2920*/  IMAD.U32 R7, RZ, RZ, UR18 ;  /* 0x00000012ff077e24 */ /* 0x000fe2000f8e00ff */
[C---:B------:R-:W-:Y:S01]  /*2930*/  SEL R219, R2.reuse, R61, !P5 ;  /* 0x0000003d02db7207 */ /* 0x040fe20006800000 */
[----:B------:R-:W-:Y:S01]  /*2940*/  IMAD R9, R9, 0x74, RZ ;  /* 0x0000007409097824 */ /* 0x000fe200078e02ff */
[C---:B------:R-:W-:Y:S01]  /*2950*/  SEL R235, R2.reuse, R63, !P5 ;  /* 0x0000003f02eb7207 */ /* 0x040fe20006800000 */
[----:B------:R-:W-:Y:S01]  /*2960*/  IMAD R7, R7, 0x78, RZ ;  /* 0x0000007807077824 */ /* 0x000fe200078e02ff */
[C---:B------:R-:W-:Y:S01]  /*2970*/  SEL R221, R2.reuse, R65, !P5 ;  /* 0x0000004102dd7207 */ /* 0x040fe20006800000 */
[----:B------:R-:W-:Y:S01]  /*2980*/  IMAD.U32 R22, RZ, RZ, UR18 ;  /* 0x00000012ff167e24 */ /* 0x000fe2000f8e00ff */
[----:B------:R-:W-:-:S02]  /*2990*/  SEL R237, R2, R67, !P5 ;  /* 0x0000004302ed7207 */ /* 0x000fc40006800000 */
[C---:B------:R-:W-:Y:S02]  /*29a0*/  SEL R223, R2.reuse, R69, !P5 ;  /* 0x0000004502df7207 */ /* 0x040fe40006800000 */
[----:B------:R-:W-:Y:S01]  /*29b0*/  SEL R239, R2, R239, !P5 ;  /* 0x000000ef02ef7207 */ /* 0x000fe20006800000 */
[----:B------:R-:W-:Y:S01]  /*29c0*/  VIADD R2, R171, 0xffffffff ;  /* 0xffffffffab027836 */ /* 0x000fe20000000000 */
[----:B------:R-:W-:Y:S02]  /*29d0*/  IADD3 R20, P5, PT, R3, UR4, RZ ;  /* 0x0000000403147c10 */ /* 0x000fe4000ffbe0ff */
[----:B------:R-:W-:Y:S02]  /*29e0*/  ISETP.NE.U32.AND P0, PT, R39, RZ, PT ;  /* 0x000000ff2700720c */ /* 0x000fe40003f05070 */
[----:B------:R-:W-:Y:S01]  /*29f0*/  LEA.HI.X.SX32 R21, R170, UR5, 0x2, P5 ;  /* 0x00000005aa157c11 */ /* 0x000fe2000a8f16ff */
[----:B------:R-:W-:Y:S01]  /*2a00*/  UMOV UR5, 0x1 ;  /* 0x0000000100057882 */ /* 0x000fe20000000000 */
[----:B------:R-:W-:-:S02]  /*2a10*/  IADD3 R18, P5, PT, R20, UR59, RZ ;  /* 0x0000003b14127c10 */ /* 0x000fc4000ffbe0ff */
[-C--:B------:R-:W-:Y:S02]  /*2a20*/  LEA R14, P6, R15, R20.reuse, 0x3 ;  /* 0x000000140f0e7211 */ /* 0x080fe400078c18ff */
[-C--:B------:R-:W-:Y:S01]  /*2a30*/  LEA.HI.X.SX32 R19, R5, R21.reuse, 0x2, P5 ;  /* 0x0000001505137211 */ /* 0x080fe200028f16ff */
[----:B------:R-:W-:Y:S01]  /*2a40*/  IMAD.U32 R5, RZ, RZ, UR46 ;  /* 0x0000002eff057e24 */ /* 0x000fe2000f8e00ff */
[----:B------:R-:W-:Y:S02]  /*2a50*/  IADD3 R12, P5, PT, R20, UR51, RZ ;  /* 0x00000033140c7c10 */ /* 0x000fe4000ffbe0ff */
[-C--:B------:R-:W-:Y:S02]  /*2a60*/  LEA.HI.X.SX32 R15, R11, R21.reuse, 0x2, P6 ;  /* 0x000000150b0f7211 */ /* 0x080fe400030f16ff */
[----:B------:R-:W-:Y:S01]  /*2a70*/  LEA R10, P6, R23, R20, 0x4 ;  /* 0x00000014170a7211 */ /* 0x000fe200078c20ff */
[----:B------:R-:W-:Y:S01]  /*2a80*/  IMAD.U32 R23, RZ, RZ, UR45 ;  /* 0x0000002dff177e24 */ /* 0x000fe2000f8e00ff */
[----:B------:R-:W-:-:S02]  /*2a90*/  LEA.HI.X.SX32 R13, R13, R21, 0x2, P5 ;  /* 0x000000150d0d7211 */ /* 0x000fc400028f16ff */
[C---:B------:R-:W-:Y:S02]  /*2aa0*/  IADD3 R78, P5, PT, R20.reuse, UR43, RZ ;  /* 0x0000002b144e7c10 */ /* 0x040fe4000ffbe0ff */
[-C--:B------:R-:W-:Y:S01]  /*2ab0*/  LEA.HI.X.SX32 R11, R25, R21.reuse, 0x2, P6 ;  /* 0x00000015190b7211 */ /* 0x080fe200030f16ff */
[----:B------:R-:W-:Y:S01]  /*2ac0*/  IMAD.U32 R25, RZ, RZ, UR44 ;  /* 0x0000002cff197e24 */ /* 0x000fe2000f8e00ff */
[C---:B------:R-:W-:Y:S02]  /*2ad0*/  IADD3 R126, P6, PT, R20.reuse, UR39, RZ ;  /* 0x00000027147e7c10 */ /* 0x040fe4000ffde0ff */
[-C--:B------:R-:W-:Y:S01]  /*2ae0*/  LEA.HI.X.SX32 R79, R27, R21.reuse, 0x2, P5 ;  /* 0x000000151b4f7211 */ /* 0x080fe200028f16ff */
[----:B------:R-:W-:Y:S01]  /*2af0*/  IMAD.U32 R27, RZ, RZ, UR43 ;  /* 0x0000002bff1b7e24 */ /* 0x000fe2000f8e00ff */
[----:B------:R-:W-:Y:S02]  /*2b00*/  IADD3 R124, P5, PT, R20, UR35, RZ ;  /* 0x00000023147c7c10 */ /* 0x000fe4000ffbe0ff */
[----:B------:R-:W-:Y:S01]  /*2b10*/  LEA.HI.X.SX32 R127, R29, R21, 0x2, P6 ;  /* 0x000000151d7f7211 */ /* 0x000fe200030f16ff */
[----:B------:R-:W-:Y:S01]  /*2b20*/  IMAD.U32 R29, RZ, RZ, UR42 ;  /* 0x0000002aff1d7e24 */ /* 0x000fe2000f8e00ff */
[----:B------:R-:W-:-:S02]  /*2b30*/  LEA R82, P6, R83, R20, 0x5 ;  /* 0x0000001453527211 */ /* 0x000fc400078c28ff */
[-C--:B------:R-:W-:Y:S01]  /*2b40*/  LEA.HI.X.SX32 R125, R31, R21.reuse, 0x2, P5 ;  /* 0x000000151f7d7211 */ /* 0x080fe200028f16ff */
[----:B------:R-:W-:Y:S01]  /*2b50*/  IMAD.U32 R31, RZ, RZ, UR41 ;  /* 0x00000029ff1f7e24 */ /* 0x000fe2000f8e00ff */
[-C--:B------:R-:W-:Y:S02]  /*2b60*/  IADD3 R118, P5, PT, R119, R20.reuse, RZ ;  /* 0x0000001477767210 */ /* 0x080fe40007fbe0ff */
[-C--:B------:R-:W-:Y:S01]  /*2b70*/  LEA.HI.X.SX32 R83, R33, R21.reuse, 0x2, P6 ;  /* 0x0000001521537211 */ /* 0x080fe200030f16ff */
[----:B------:R-:W-:Y:S01]  /*2b80*/  IMAD.U32 R33, RZ, RZ, UR40 ;  /* 0x00000028ff217e24 */ /* 0x000fe2000f8e00ff */
[-C--:B------:R-:W-:Y:S02]  /*2b90*/  IADD3 R122, P6, PT, R123, R20.reuse, RZ ;  /* 0x000000147b7a7210 */ /* 0x080fe40007fde0ff */
[----:B------:R-:W-:Y:S01]  /*2ba0*/  LEA.HI.X.SX32 R119, R35, R21, 0x2, P5 ;  /* 0x0000001523777211 */ /* 0x000fe200028f16ff */
[----:B------:R-:W-:Y:S01]  /*2bb0*/  IMAD.U32 R35, RZ, RZ, UR39 ;  /* 0x00000027ff237e24 */ /* 0x000fe2000f8e00ff */
[----:B------:R-:W-:-:S02]  /*2bc0*/  IADD3 R88, P5, PT, R89, R20, RZ ;  /* 0x0000001459587210 */ /* 0x000fc40007fbe0ff */
[-C--:B------:R-:W-:Y:S02]  /*2bd0*/  LEA.HI.X.SX32 R123, R41, R21.reuse, 0x2, P6 ;  /* 0x00000015297b7211 */ /* 0x080fe400030f16ff */
[-C--:B------:R-:W-:Y:S02]  /*2be0*/  IADD3 R108, P6, PT, R109, R20.reuse, RZ ;  /* 0x000000146d6c7210 */ /* 0x080fe40007fde0ff */
[-C--:B------:R-:W-:Y:S02]  /*2bf0*/  LEA.HI.X.SX32 R89, R43, R21.reuse, 0x2, P5 ;  /* 0x000000152b597211 */ /* 0x080fe400028f16ff */
[-C--:B------:R-:W-:Y:S02]  /*2c00*/  IADD3 R94, P5, PT, R95, R20.reuse, RZ ;  /* 0x000000145f5e7210 */ /* 0x080fe40007fbe0ff */
[----:B------:R-:W-:Y:S02]  /*2c10*/  LEA.HI.X.SX32 R109, R45, R21, 0x2, P6 ;  /* 0x000000152d6d7211 */ /* 0x000fe400030f16ff */
[----:B------:R-:W-:-:S02]  /*2c20*/  IADD3 R96, P6, PT, R97, R20, RZ ;  /* 0x0000001461607210 */ /* 0x000fc40007fde0ff */
[-C--:B------:R-:W-:Y:S02]  /*2c30*/  LEA.HI.X.SX32 R95, R47, R21.reuse, 0x2, P5 ;  /* 0x000000152f5f7211 */ /* 0x080fe400028f16ff */
[-C--:B------:R-:W-:Y:S02]  /*2c40*/  IADD3 R100, P5, PT, R101, R20.reuse, RZ ;  /* 0x0000001465647210 */ /* 0x080fe40007fbe0ff */
[-C--:B------:R-:W-:Y:S02]  /*2c50*/  LEA.HI.X.SX32 R97, R49, R21.reuse, 0x2, P6 ;  /* 0x0000001531617211 */ /* 0x080fe400030f16ff */
[-C--:B------:R-:W-:Y:S02]  /*2c60*/  LEA R98, P6, R99, R20.reuse, 0x6 ;  /* 0x0000001463627211 */ /* 0x080fe400078c30ff */
[----:B------:R-:W-:Y:S02]  /*2c70*/  LEA.HI.X.SX32 R101, R51, R21, 0x2, P5 ;  /* 0x0000001533657211 */ /* 0x000fe400028f16ff */
[----:B------:R-:W-:-:S02]  /*2c80*/  IADD3 R106, P5, PT, R107, R20, RZ ;  /* 0x000000146b6a7210 */ /* 0x000fc40007fbe0ff */
[-C--:B------:R-:W-:Y:S02]  /*2c90*/  LEA.HI.X.SX32 R99, R53, R21.reuse, 0x2, P6 ;  /* 0x0000001535637211 */ /* 0x080fe400030f16ff */
[-C--:B------:R-:W-:Y:S02]  /*2ca0*/  IADD3 R110, P6, PT, R111, R20.reuse, RZ ;  /* 0x000000146f6e7210 */ /* 0x080fe40007fde0ff */
[-C--:B------:R-:W-:Y:S01]  /*2cb0*/  LEA.HI.X.SX32 R107, R5, R21.reuse, 0x2, P5 ;  /* 0x00000015056b7211 */ /* 0x080fe200028f16ff */
[----:B------:R-:W-:Y:S01]  /*2cc0*/  IMAD.U32 R5, RZ, RZ, UR38 ;  /* 0x00000026ff057e24 */ /* 0x000fe2000f8e00ff */
[-C--:B------:R-:W-:Y:S02]  /*2cd0*/  IADD3 R84, P5, PT, R85, R20.reuse, RZ ;  /* 0x0000001455547210 */ /* 0x080fe40007fbe0ff */
[----:B------:R-:W-:Y:S01]  /*2ce0*/  LEA.HI.X.SX32 R111, R23, R21, 0x2, P6 ;  /* 0x00000015176f7211 */ /* 0x000fe200030f16ff */
[----:B------:R-:W-:Y:S01]  /*2cf0*/  IMAD.U32 R23, RZ, RZ, UR37 ;  /* 0x00000025ff177e24 */ /* 0x000fe2000f8e00ff */
[----:B------:R-:W-:-:S02]  /*2d00*/  IADD3 R86, P6, PT, R87, R20, RZ ;  /* 0x0000001457567210 */ /* 0x000fc40007fde0ff */
[-C--:B------:R-:W-:Y:S01]  /*2d10*/  LEA.HI.X.SX32 R85, R25, R21.reuse, 0x2, P5 ;  /* 0x0000001519557211 */ /* 0x080fe200028f16ff */
[----:B------:R-:W-:Y:S01]  /*2d20*/  IMAD.U32 R25, RZ, RZ, UR36 ;  /* 0x00000024ff197e24 */ /* 0x000fe2000f8e00ff */
[-C--:B------:R-:W-:Y:S02]  /*2d30*/  IADD3 R92, P5, PT, R93, R20.reuse, RZ ;  /* 0x000000145d5c7210 */ /* 0x080fe40007fbe0ff */
[-C--:B------:R-:W-:Y:S01]  /*2d40*/  LEA.HI.X.SX32 R87, R27, R21.reuse, 0x2, P6 ;  /* 0x000000151b577211 */ /* 0x080fe200030f16ff */
[----:B------:R-:W-:Y:S01]  /*2d50*/  IMAD.U32 R27, RZ, RZ, UR35 ;  /* 0x00000023ff1b7e24 */ /* 0x000fe2000f8e00ff */
[-C--:B------:R-:W-:Y:S02]  /*2d60*/  IADD3 R90, P6, PT, R91, R20.reuse, RZ ;  /* 0x000000145b5a7210 */ /* 0x080fe40007fde0ff */
[----:B------:R-:W-:Y:S02]  /*2d70*/  LEA.HI.X.SX32 R93, R29, R21, 0x2, P5 ;  /* 0x000000151d5d7211 */ /* 0x000fe400028f16ff */
[----:B------:R-:W-:-:S02]  /*2d80*/  IADD3 R104, P5, PT, R105, R20, RZ ;  /* 0x0000001469687210 */ /* 0x000fc40007fbe0ff */
[-C--:B------:R-:W-:Y:S02]  /*2d90*/  LEA.HI.X.SX32 R91, R31, R21.reuse, 0x2, P6 ;  /* 0x000000151f5b7211 */ /* 0x080fe400030f16ff */
[-C--:B------:R-:W-:Y:S02]  /*2da0*/  IADD3 R102, P6, PT, R103, R20.reuse, RZ ;  /* 0x0000001467667210 */ /* 0x080fe40007fde0ff */
[-C--:B------:R-:W-:Y:S02]  /*2db0*/  LEA.HI.X.SX32 R105, R33, R21.reuse, 0x2, P5 ;  /* 0x0000001521697211 */ /* 0x080fe400028f16ff */
[-C--:B------:R-:W-:Y:S02]  /*2dc0*/  IADD3 R112, P5, PT, R113, R20.reuse, RZ ;  /* 0x0000001471707210 */ /* 0x080fe40007fbe0ff */
[----:B------:R-:W-:Y:S02]  /*2dd0*/  LEA.HI.X.SX32 R103, R35, R21, 0x2, P6 ;  /* 0x0000001523677211 */ /* 0x000fe400030f16ff */
[----:B------:R-:W-:-:S02]  /*2de0*/  IADD3 R114, P6, PT, R115, R20, RZ ;  /* 0x0000001473727210 */ /* 0x000fc40007fde0ff */
[-C--:B------:R-:W-:Y:S01]  /*2df0*/  LEA.HI.X.SX32 R113, R5, R21.reuse, 0x2, P5 ;  /* 0x0000001505717211 */ /* 0x080fe200028f16ff */
[----:B------:R-:W-:Y:S01]  /*2e00*/  IMAD.U32 R5, RZ, RZ, UR34 ;  /* 0x00000022ff057e24 */ /* 0x000fe2000f8e00ff */
[-C--:B------:R-:W-:Y:S02]  /*2e10*/  IADD3 R16, P5, PT, R17, R20.reuse, RZ ;  /* 0x0000001411107210 */ /* 0x080fe40007fbe0ff */
[-C--:B------:R-:W-:Y:S01]  /*2e20*/  LEA.HI.X.SX32 R115, R23, R21.reuse, 0x2, P6 ;  /* 0x0000001517737211 */ /* 0x080fe200030f16ff */
[----:B------:R-:W-:Y:S01]  /*2e30*/  IMAD.U32 R23, RZ, RZ, UR33 ;  /* 0x00000021ff177e24 */ /* 0x000fe2000f8e00ff */
[-C--:B------:R-:W-:Y:S02]  /*2e40*/  IADD3 R116, P6, PT, R117, R20.reuse, RZ ;  /* 0x0000001475747210 */ /* 0x080fe40007fde0ff */
[----:B------:R-:W-:Y:S01]  /*2e50*/  ISETP.GE.U32.AND P1, PT, R2, 0x7fffffe0, PT ;  /* 0x7fffffe00200780c */ /* 0x000fe20003f26070 */
[----:B------:R-:W-:Y:S01]  /*2e60*/  VIADD R2, R171, 0xfffffffd ;  /* 0xfffffffdab027836 */ /* 0x000fe20000000000 */
[----:B------:R-:W-:Y:S01]  /*2e70*/  LEA.HI.X.SX32 R17, R25, R21, 0x2, P5 ;  /* 0x0000001519117211 */ /* 0x000fe200028f16ff */
[----:B------:R-:W-:Y:S01]  /*2e80*/  IMAD.U32 R25, RZ, RZ, UR32 ;  /* 0x00000020ff197e24 */ /* 0x000fe2000f8e00ff */
[----:B------:R-:W-:-:S02]  /*2e90*/  IADD3 R8, P5, PT, R9, R20, RZ ;  /* 0x0000001409087210 */ /* 0x000fc40007fbe0ff */
[-C--:B------:R-:W-:Y:S02]  /*2ea0*/  LEA.HI.X.SX32 R117, R27, R21.reuse, 0x2, P6 ;  /* 0x000000151b757211 */ /* 0x080fe400030f16ff */
[----:B------:R-:W-:Y:S02]  /*2eb0*/  LEA R120, P6, R168, UR6, 0x2 ;  /* 0x00000006a8787c11 */ /* 0x000fe4000f8c10ff */
[----:B------:R-:W-:Y:S02]  /*2ec0*/  ISETP.GE.U32.AND P3, PT, R2, 0x7fffffde, PT ;  /* 0x7fffffde0200780c */ /* 0x000fe40003f66070 */
[----:B------:R-:W-:Y:S01]  /*2ed0*/  LEA.HI.X.SX32 R9, R5, R21, 0x2, P5 ;  /* 0x0000001505097211 */ /* 0x000fe200028f16ff */
[----:B------:R-:W-:Y:S01]  /*2ee0*/  IMAD R5, R22, 0x7c, RZ ;  /* 0x0000007c16057824 */ /* 0x000fe200078e02ff */
[----:B------:R-:W-:Y:S02]  /*2ef0*/  IADD3 R6, P5, PT, R7, R20, RZ ;  /* 0x0000001407067210 */ /* 0x000fe40007fbe0ff */
[----:B------:R-:W-:Y:S01]  /*2f00*/  LEA.HI.X.SX32 R2, R168, UR7, 0x2, P6 ;  /* 0x00000007a8027c11 */ /* 0x000fe2000b0f16ff */
[----:B------:R-:W-:Y:S10]  /*2f10*/  BRA.U UP0, `(.L_x_5) ;  /* 0x0000000100187547 */ /* 0x000ff4000b800000 */
[----:B------:R-:W-:Y:S01]  /*2f20*/  ELECT P6, URZ, PT ;  /* 0x0000000000ff782f */ /* 0x000fe200038c0000 */
[----:B------:R-:W-:Y:S01]  /*2f30*/  IMAD.MOV.U32 R4, RZ, RZ, 0x1 ;  /* 0x00000001ff047424 */ /* 0x000fe200078e00ff */
[----:B------:R-:W-:Y:S01]  /*2f40*/  UMOV UR4, 0x40 ;  /* 0x0000004000047882 */ /* 0x000fe20000000000 */
[----:B------:R-:W-:Y:S01]  /*2f50*/  UVIRTCOUNT.DEALLOC.SMPOOL 0x80 ;  /* 0x000000800000784c */ /* 0x000fe20000000000 */
[----:B------:R-:W-:-:S09]  /*2f60*/  ULEA UR4, UR9, UR4, 0x18 ;  /* 0x0000000409047291 */ /* 0x000fd2000f8ec0ff */
[----:B------:R1:W-:Y:S03]  /*2f70*/  @P6 STS.U8 [UR4], R4 ;  /* 0x00000004ff006988 */ /* 0x0003e60008000004 */
.L_x_5:
[----:B------:R-:W-:Y:S01]  /*2f80*/  UIADD3 UR11, UPT, UPT, UR15, UR8, URZ ;  /* 0x000000080f0b7290 */ /* 0x000fe2000fffe0ff */
[----:B------:R-:W-:Y:S01]  /*2f90*/  LEA.HI.X.SX32 R7, R23, R21, 0x2, P5 ;  /* 0x0000001517077211 */ /* 0x000fe200028f16ff */
[----:B------:R-:W-:Y:S01]  /*2fa0*/  VOTEU.ALL UP1, P0 ;  /* 0x0000000000ff7886 */ /* 0x000fe20000020000 */
[----:B-1----:R-:W-:Y:S01]  /*2fb0*/  IADD3 R4, P5, PT, R5, R20, RZ ;  /* 0x0000001405047210 */ /* 0x002fe20007fbe0ff */
[----:B------:R-:W-:Y:S01]  /*2fc0*/  VIADD R22, R171, 0xfffffffb ;  /* 0xfffffffbab167836 */ /* 0x000fe20000000000 */
[----:B------:R-:W-:Y:S01]  /*2fd0*/  VOTEU.ALL UP2, P0 ;  /* 0x0000000000ff7886 */ /* 0x000fe20000040000 */
[----:B------:R-:W-:Y:S01]  /*2fe0*/  LEA R173, R39, UR10, 0x7 ;  /* 0x0000000a27ad7c11 */ /* 0x000fe2000f8e38ff */
[----:B------:R-:W-:Y:S01]  /*2ff0*/  IMAD.U32 R71, RZ, RZ, UR12 ;  /* 0x0000000cff477e24 */ /* 0x000fe2000f8e00ff */
[----:B------:R-:W-:-:S04]  /*3000*/  @!UP1 UIADD3 UR6, UPT, UPT, -UR5, 0x100000, URZ ;  /* 0x0010000005069890 */ /* 0x000fc8000fffe1ff */
[----:B------:R-:W-:Y:S02]  /*3010*/  @!UP1 USHF.L.U32 UR7, UR6, 0xb, URZ ;  /* 0x0000000b06079899 */ /* 0x000fe400080006ff */
[----:B------:R-:W-:Y:S01]  /*3020*/  @!UP1 USHF.L.U32 UR6, UR6, 0x1, URZ ;  /* 0x0000000106069899 */ /* 0x000fe200080006ff */
[----:B------:R-:W-:Y:S01]  /*3030*/  STTM.x128 tmem[UR11], RZ ;  /* 0x000000ff000079ed */ /* 0x000fe200083c000b */
[----:B------:R-:W1:Y:S01]  /*3040*/  FENCE.VIEW.ASYNC.T ;  /* 0x00000000000073c6 */ /* 0x000e620000000200 */
[----:B------:R-:W-:-:S04]  /*3050*/  @!UP1 UIADD3 UR4, UPT, UPT, -UR5, 0x100000, URZ ;  /* 0x0010000005049890 */ /* 0x000fc8000fffe1ff */
[----:B------:R-:W-:Y:S02]  /*3060*/  @!UP1 USHF.L.U32 UR5, UR4, 0xb, URZ ;  /* 0x0000000b04059899 */ /* 0x000fe400080006ff */
[----:B------:R-:W-:Y:S01]  /*3070*/  @!UP1 USHF.L.U32 UR4, UR4, 0x1, URZ ;  /* 0x0000000104049899 */ /* 0x000fe200080006ff */
[----:B-1----:R-:W-:Y:S01]  /*3080*/  BAR.SYNC.DEFER_BLOCKING 0x0 ;  /* 0x0000000000007b1d */ /* 0x002fe20000010000 */
[----:B------:R-:W-:Y:S01]  /*3090*/  LEA.HI.X.SX32 R5, R25, R21, 0x2, P5 ;  /* 0x0000001519057211 */ /* 0x000fe200028f16ff */
[----:B------:R-:W-:Y:S01]  /*30a0*/  IMAD.U32 R75, RZ, RZ, UR12 ;  /* 0x0000000cff4b7e24 */ /* 0x000fe2000f8e00ff */
[----:B------:R-:W-:Y:S01]  /*30b0*/  ISETP.GE.U32.AND P5, PT, R22, 0x7fffffdc, PT ;  /* 0x7fffffdc1600780c */ /* 0x000fe20003fa6070 */
[----:B------:R-:W-:Y:S01]  /*30c0*/  VIADD R22, R171, 0xfffffffa ;  /* 0xfffffffaab167836 */ /* 0x000fe20000000000 */
[----:B------:R-:W-:Y:S01]  /*30d0*/  USHF.L.U32 UR13, UR19, 0x5, URZ ;  /* 0x00000005130d7899 */ /* 0x000fe200080006ff */
[----:B------:R-:W-:Y:S01]  /*30e0*/  IMAD.U32 R67, RZ, RZ, UR12 ;  /* 0x0000000cff437e24 */ /* 0x000fe2000f8e00ff */
[----:B------:R-:W-:Y:S01]  /*30f0*/  VOTEU.ALL UP1, P0 ;  /* 0x0000000000ff7886 */ /* 0x000fe20000020000 */
[----:B------:R-:W-:Y:S01]  /*3100*/  IMAD.WIDE R70, R71, 0x4, R18 ;  /* 0x0000000447467825 */ /* 0x000fe200078e0212 */
[----:B------:R-:W-:Y:S01]  /*3110*/  USHF.R.S32.HI UR66, URZ, 0x1f, UR12 ;  /* 0x0000001fff427899 */ /* 0x000fe2000801140c */
[----:B------:R-:W-:Y:S01]  /*3120*/  P2R R174, PR, RZ, 0x1 ;  /* 0x00000001ffae7803 */ /* 0x000fe20000000000 */
[----:B------:R-:W-:Y:S01]  /*3130*/  USHF.L.U32 UR19, UR12, 0x2, URZ ;  /* 0x000000020c137899 */ /* 0x000fe200080006ff */
[----:B------:R-:W-:Y:S01]  /*3140*/  IMAD.WIDE R74, R75, 0x4, R14 ;  /* 0x000000044b4a7825 */ /* 0x000fe200078e020e */
[----:B------:R-:W-:-:S02]  /*3150*/  USHF.L.U64.HI UR62, UR12, 0x2, UR66 ;  /* 0x000000020c3e7899 */ /* 0x000fc40008010242 */
[----:B------:R-:W-:Y:S01]  /*3160*/  USHF.R.S32.HI UR67, URZ, 0x1f, UR13 ;  /* 0x0000001fff437899 */ /* 0x000fe2000801140d */
[----:B------:R-:W-:Y:S01]  /*3170*/  IMAD.WIDE R66, R67, 0x4, R20 ;  /* 0x0000000443427825 */ /* 0x000fe200078e0214 */
[----:B------:R-:W-:Y:S02]  /*3180*/  USHF.L.U32 UR63, UR13, 0x2, URZ ;  /* 0x000000020d3f7899 */ /* 0x000fe400080006ff */
[----:B------:R-:W-:Y:S01]  /*3190*/  USHF.L.U64.HI UR64, UR13, 0x2, UR67 ;  /* 0x000000020d407899 */ /* 0x000fe20008010243 */
[----:B------:R-:W-:Y:S01]  /*31a0*/  IMAD.U32 R73, RZ, RZ, UR12 ;  /* 0x0000000cff497e24 */ /* 0x000fe2000f8e00ff */
[----:B------:R-:W-:Y:S01]  /*31b0*/  UIADD3 UR65, UPT, UPT, UR15, 0x80, URZ ;  /* 0x000000800f417890 */ /* 0x000fe2000fffe0ff */
[----:B------:R-:W-:Y:S01]  /*31c0*/  IMAD.U32 R77, RZ, RZ, UR12 ;  /* 0x0000000cff4d7e24 */ /* 0x000fe2000f8e00ff */
[----:B------:R-:W1:Y:S02]  /*31d0*/  FENCE.VIEW.ASYNC.S ;  /* 0x00000000000073c6 */ /* 0x000e640000000000 */
[----:B-1----:R-:W1:Y:S02]  /*31e0*/  @!UP1 SYNCS.EXCH.64 URZ, [UR14], UR6 ;  /* 0x000000060eff95b2 */ /* 0x002e640008000100 */
[----:B-1----:R-:W-:Y:S01]  /*31f0*/  BAR.SYNC.DEFER_BLOCKING 0x0 ;  /* 0x0000000000007b1d */ /* 0x002fe20000010000 */
[----:B------:R-:W-:-:S04]  /*3200*/  IMAD.WIDE R72, R73, 0x4, R12 ;  /* 0x0000000449487825 */ /* 0x000fc800078e020c */
[----:B------:R-:W-:-:S04]  /*3210*/  IMAD.WIDE R76, R77, 0x4, R10 ;  /* 0x000000044d4c7825 */ /* 0x000fc800078e020a */
[C---:B------:R-:W-:Y:S02]  /*3220*/  VIADD R27, R171.reuse, 0xfffffff8 ;  /* 0xfffffff8ab1b7836 */ /* 0x040fe40000000000 */
[C---:B------:R-:W-:Y:S02]  /*3230*/  VIADD R129, R171.reuse, 0xffffffe0 ;  /* 0xffffffe0ab817836 */ /* 0x040fe40000000000 */
[C---:B------:R-:W-:Y:S02]  /*3240*/  VIADD R29, R171.reuse, 0xfffffff7 ;  /* 0xfffffff7ab1d7836 */ /* 0x040fe40000000000 */
[C---:B------:R-:W-:Y:S02]  /*3250*/  VIADD R172, R171.reuse, 0x1f ;  /* 0x0000001fabac7836 */ /* 0x040fe40000000000 */
[C---:B------:R-:W-:Y:S02]  /*3260*/  VIADD R30, R171.reuse, 0xffffffda ;  /* 0xffffffdaab1e7836 */ /* 0x040fe40000000000 */
[----:B------:R-:W-:-:S02]  /*3270*/  VIADD R33, R171, 0xffffffd4 ;  /* 0xffffffd4ab217836 */ /* 0x000fc40000000000 */
[C---:B------:R-:W-:Y:S02]  /*3280*/  VIADD R34, R171.reuse, 0xffffffd6 ;  /* 0xffffffd6ab227836 */ /* 0x040fe40000000000 */
[C---:B------:R-:W-:Y:S01]  /*3290*/  VIADD R41, R171.reuse, 0xffffffd0 ;  /* 0xffffffd0ab297836 */ /* 0x040fe20000000000 */
[----:B------:R1:W2:Y:S02]  /*32a0*/  @!UP2 SYNCS.EXCH.64 URZ, [UR10+0x14008], UR4 ;  /* 0x014008040affa5b2 */ /* 0x0002a40008000100 */
[----:B------:R-:W-:Y:S01]  /*32b0*/  @!PT LDS RZ, [RZ] ;  /* 0x00000000fffff984 */ /* 0x000fe20000000800 */
[----:B------:R-:W-:Y:S01]  /*32c0*/  @!PT LDS RZ, [RZ] ;  /* 0x00000000fffff984 */ /* 0x000fe20000000800 */
[----:B------:R-:W-:Y:S01]  /*32d0*/  @!PT LDS RZ, [RZ] ;  /* 0x00000000fffff984 */ /* 0x000fe20000000800 */
[----:B--2---:R2:W-:Y:S01]  /*32e0*/  LDGSTS.E [R173+0xc000], desc[UR16][R20.64], !P1 ;  /* 0x0c00000014ad7fae */ /* 0x0045e2000c9a1010 */
[----:B------:R-:W-:Y:S01]  /*32f0*/  ISETP.GE.U32.AND P1, PT, R22, 0x7fffffdb, PT ;  /* 0x7fffffdb1600780c */ /* 0x000fe20003f26070 */
[C---:B------:R-:W-:Y:S02]  /*3300*/  VIADD R22, R171.reuse, 0xfffffff9 ;  /* 0xfffffff9ab167836 */ /* 0x040fe40000000000 */
[----:B------:R3:W-:Y:S01]  /*3310*/  LDGSTS.E [R173+0xc004], desc[UR16][R18.64], !P2 ;  /* 0x0c00400012ad7fae */ /* 0x0007e2000d1a1010 */
[----:B------:R-:W-:-:S02]  /*3320*/  VIADD R45, R171, 0xffffffd2 ;  /* 0xffffffd2ab2d7836 */ /* 0x000fc40000000000 */
[----:B------:R-:W-:Y:S01]  /*3330*/  ISETP.GE.U32.AND P2, PT, R22, 0x7fffffda, PT ;  /* 0x7fffffda1600780c */ /* 0x000fe20003f46070 */
[----:B------:R4:W-:Y:S01]  /*3340*/  LDGSTS.E [R173+0xc008], desc[UR16][R14.64], !P3 ;  /* 0x0c0080000ead7fae */ /* 0x0009e2000d9a1010 */
[C---:B------:R-:W-:Y:S01]  /*3350*/  VIADD R22, R171.reuse, 0xffffffec ;  /* 0xffffffecab167836 */ /* 0x040fe20000000000 */
[----:B-1----:R-:W1:Y:S01]  /*3360*/  LDCU UR4, c[0x0][0x3b0] ;  /* 0x00007600ff0477ac */ /* 0x002e620008000800 */
[C---:B--2---:R-:W-:Y:S01]  /*3370*/  VIADD R20, R171.reuse, 0xffffffed ;  /* 0xffffffedab147836 */ /* 0x044fe20000000000 */
[----:B------:R2:W-:Y:S02]  /*3380*/  LDGSTS.E [R173+0xc00c], desc[UR16][R12.64], !P4 ;  /* 0x0c00c0000cad7fae */ /* 0x0005e4000e1a1010 */
[----:B------:R-:W-:Y:S01]  /*3390*/  ISETP.GE.U32.AND P6, PT, R22, 0x7fffffcd, PT ;  /* 0x7fffffcd1600780c */ /* 0x000fe20003fc6070 */
[C---:B------:R-:W-:Y:S02]  /*33a0*/  VIADD R22, R171.reuse, 0xffffffe6 ;  /* 0xffffffe6ab167836 */ /* 0x040fe40000000000 */
[C---:B---3--:R-:W-:Y:S01]  /*33b0*/  VIADD R18, R171.reuse, 0xffffffee ;  /* 0xffffffeeab127836 */ /* 0x048fe20000000000 */
[----:B------:R3:W-:Y:S01]  /*33c0*/  LDGSTS.E [R173+0xc010], desc[UR16][R10.64], !P5 ;  /* 0x0c0100000aad7fae */ /* 0x0007e2000e9a1010 */
[----:B------:R-:W-:Y:S01]  /*33d0*/  ISETP.GE.U32.AND P3, PT, R20, 0x7fffffce, PT ;  /* 0x7fffffce1400780c */ /* 0x000fe20003f66070 */
[----:B----4-:R-:W-:-:S02]  /*33e0*/  VIADD R14, R171, 0xffffffef ;  /* 0xffffffefab0e7836 */ /* 0x010fc40000000000 */
[----:B------:R-:W-:Y:S01]  /*33f0*/  ISETP.GE.U32.AND P5, PT, R18, 0x7fffffcf, PT ;  /* 0x7fffffcf1200780c */ /* 0x000fe20003fa6070 */
[C---:B------:R-:W-:Y:S01]  /*3400*/  VIADD R15, R171.reuse, 0xffffffe8 ;  /* 0xffffffe8ab0f7836 */ /* 0x040fe20000000000 */
[----:B------:R-:W-:Y:S01]  /*3410*/  SEL R18, RZ, 0x1, P6 ;  /* 0x00000001ff127807 */ /* 0x000fe20003000000 */
[C---:B--2---:R-:W-:Y:S01]  /*3420*/  VIADD R12, R171.reuse, 0xffffffea ;  /* 0xffffffeaab0c7836 */ /* 0x044fe20000000000 */
[----:B------:R-:W-:Y:S01]  /*3430*/  ISETP.GE.U32.AND P4, PT, R14, 0x7fffffd0, PT ;  /* 0x7fffffd00e00780c */ /* 0x000fe20003f86070 */
[C---:B------:R-:W-:Y:S01]  /*3440*/  VIADD R14, R171.reuse, 0xffffffe9 ;  /* 0xffffffe9ab0e7836 */ /* 0x040fe20000000000 */
[----:B------:R-:W-:Y:S01]  /*3450*/  SEL R13, RZ, 0x4, P5 ;  /* 0x00000004ff0d7807 */ /* 0x000fe20002800000 */
[C---:B------:R-:W-:Y:S01]  /*3460*/  VIADD R21, R171.reuse, 0xffffffe7 ;  /* 0xffffffe7ab157836 */ /* 0x040fe20000000000 */
[----:B------:R-:W-:Y:S01]  /*3470*/  SEL R19, RZ, 0x1fffe, P3 ;  /* 0x0001fffeff137807 */ /* 0x000fe20001800000 */
[C---:B---3--:R-:W-:Y:S01]  /*3480*/  VIADD R10, R171.reuse, 0xffffffeb ;  /* 0xffffffebab0a7836 */ /* 0x048fe20000000000 */
[----:B------:R-:W-:Y:S01]  /*3490*/  ISETP.GE.U32.AND P5, PT, R12, 0x7fffffcb, PT ;  /* 0x7fffffcb0c00780c */ /* 0x000fe20003fa6070 */
[----:B------:R-:W-:Y:S01]  /*34a0*/  VIADD R12, R171, 0xffffffe4 ;  /* 0xffffffe4ab0c7836 */ /* 0x000fe20000000000 */
[----:B------:R-:W-:Y:S01]  /*34b0*/  ISETP.GE.U32.AND P6, PT, R15, 0x7fffffc9, PT ;  /* 0x7fffffc90f00780c */ /* 0x000fe20003fc6070 */
[----:B------:R-:W-:Y:S01]  /*34c0*/  LDGSTS.E [R173+0xc014], desc[UR16][R78.64], !P1 ;  /* 0x0c0140004ead7fae */ /* 0x000fe2000c9a1010 */
[----:B------:R-:W-:Y:S01]  /*34d0*/  ISETP.GE.U32.AND P3, PT, R14, 0x7fffffca, PT ;  /* 0x7fffffca0e00780c */ /* 0x000fe20003f66070 */
[----:B------:R-:W-:Y:S01]  /*34e0*/  IMAD.IADD R18, R18, 0x1, R19 ;  /* 0x0000000112127824 */ /* 0x000fe200078e0213 */
[----:B------:R-:W-:Y:S01]  /*34f0*/  SEL R14, RZ, 0x7fff8, P4 ;  /* 0x0007fff8ff0e7807 */ /* 0x000fe20002000000 */
[----:B------:R2:W-:Y:S01]  /*3500*/  LDGSTS.E [R173+0xc018], desc[UR16][R126.64], !P2 ;  /* 0x0c0180007ead7fae */ /* 0x0005e2000d1a1010 */
[----:B------:R-:W-:Y:S01]  /*3510*/  ISETP.GE.U32.AND P4, PT, R10, 0x7fffffcc, PT ;  /* 0x7fffffcc0a00780c */ /* 0x000fe20003f86070 */
[C---:B------:R-:W-:Y:S01]  /*3520*/  VIADD R10, R171.reuse, 0xffffffe5 ;  /* 0xffffffe5ab0a7836 */ /* 0x040fe20000000000 */
[----:B------:R-:W-:Y:S01]  /*3530*/  SEL R11, RZ, 0x1, P6 ;  /* 0x00000001ff0b7807 */ /* 0x000fe20003000000 */
[----:B------:R-:W-:Y:S01]  /*3540*/  VIADD R175, R171, 0xffffffc0 ;  /* 0xffffffc0abaf7836 */ /* 0x000fe20000000000 */
[----:B------:R-:W-:Y:S01]  /*3550*/  ISETP.GE.U32.AND P6, PT, R12, 0x7fffffc5, PT ;  /* 0x7fffffc50c00780c */ /* 0x000fe20003fc6070 */
[----:B-1----:R-:W-:Y:S01]  /*3560*/  IMAD R177, R177, UR4, RZ ;  /* 0x00000004b1b17c24 */ /* 0x002fe2000f8e02ff */
[----:B------:R-:W-:Y:S01]  /*3570*/  SEL R12, RZ, 0x4, P5 ;  /* 0x00000004ff0c7807 */ /* 0x000fe20002800000 */
[----:B------:R-:W-:Y:S01]  /*3580*/  IMAD R181, R181, UR4, RZ ;  /* 0x00000004b5b57c24 */ /* 0x000fe2000f8e02ff */
[----:B------:R-:W-:Y:S01]  /*3590*/  SEL R20, RZ, 0x1fffe, P3 ;  /* 0x0001fffeff147807 */ /* 0x000fe20001800000 */
[----:B------:R-:W-:Y:S01]  /*35a0*/  IMAD R185, R185, UR4, RZ ;  /* 0x00000004b9b97c24 */ /* 0x000fe2000f8e02ff */
[----:B------:R-:W-:Y:S01]  /*35b0*/  ISETP.GE.U32.AND P5, PT, R22, 0x7fffffc7, PT ;  /* 0x7fffffc71600780c */ /* 0x000fe20003fa6070 */
[C---:B------:R-:W-:Y:S01]  /*35c0*/  VIADD R22, R171.reuse, 0xffffffe2 ;  /* 0xffffffe2ab167836 */ /* 0x040fe20000000000 */
[----:B------:R-:W-:Y:S01]  /*35d0*/  ISETP.GE.U32.AND P3, PT, R10, 0x7fffffc6, PT ;  /* 0x7fffffc60a00780c */ /* 0x000fe20003f66070 */
[----:B------:R-:W-:Y:S01]  /*35e0*/  VIADD R10, R171, 0xffffffe1 ;  /* 0xffffffe1ab0a7836 */ /* 0x000fe20000000000 */
[----:B------:R-:W-:Y:S01]  /*35f0*/  SEL R23, RZ, 0x1, P6 ;  /* 0x00000001ff177807 */ /* 0x000fe20003000000 */
[----:B------:R-:W-:Y:S01]  /*3600*/  IMAD.IADD R20, R11, 0x1, R20 ;  /* 0x000000010b147824 */ /* 0x000fe200078e0214 */
[----:B------:R-:W-:Y:S01]  /*3610*/  SEL R24, RZ, 0x1fffe, P3 ;  /* 0x0001fffeff187807 */ /* 0x000fe20001800000 */
[----:B------:R-:W-:Y:S01]  /*3620*/  VIADD R11, R171, 0xfffffff5 ;  /* 0xfffffff5ab0b7836 */ /* 0x000fe20000000000 */
[----:B------:R-:W-:Y:S01]  /*3630*/  ISETP.GE.U32.AND P3, PT, R22, 0x7fffffc3, PT ;  /* 0x7fffffc31600780c */ /* 0x000fe20003f66070 */
[----:B------:R-:W-:Y:S01]  /*3640*/  IMAD R189, R189, UR4, RZ ;  /* 0x00000004bdbd7c24 */ /* 0x000fe2000f8e02ff */
[----:B------:R-:W-:Y:S01]  /*3650*/  SEL R15, RZ, 0x7fff8, P4 ;  /* 0x0007fff8ff0f7807 */ /* 0x000fe20002000000 */
[----:B------:R-:W-:Y:S01]  /*3660*/  IMAD.IADD R23, R23, 0x1, R24 ;  /* 0x0000000117177824 */ /* 0x000fe200078e0218 */
[----:B------:R-:W-:Y:S01]  /*3670*/  ISETP.GE.U32.AND P6, PT, R10, 0x7fffffc2, PT ;  /* 0x7fffffc20a00780c */ /* 0x000fe20003fc6070 */
[----:B------:R-:W-:Y:S01]  /*3680*/  VIADD R10, R171, 0xffffffe3 ;  /* 0xffffffe3ab0a7836 */ /* 0x000fe20000000000 */
[----:B------:R-:W-:Y:S01]  /*3690*/  SEL R25, RZ, 0x4, P3 ;  /* 0x00000004ff197807 */ /* 0x000fe20001800000 */
[----:B------:R-:W-:Y:S01]  /*36a0*/  IMAD R193, R193, UR4, RZ ;  /* 0x00000004c1c17c24 */ /* 0x000fe2000f8e02ff */
[----:B------:R-:W-:Y:S01]  /*36b0*/  ISETP.GE.U32.AND P4, PT, R21, 0x7fffffc8, PT ;  /* 0x7fffffc81500780c */ /* 0x000fe20003f86070 */
[----:B------:R-:W-:Y:S01]  /*36c0*/  IMAD R197, R197, UR4, RZ ;  /* 0x00000004c5c57c24 */ /* 0x000fe2000f8e02ff */
[----:B------:R-:W-:Y:S01]  /*36d0*/  ISETP.GE.U32.AND P3, PT, R27, 0x7fffffd9, PT ;  /* 0x7fffffd91b00780c */ /* 0x000fe20003f66070 */
[----:B------:R-:W-:Y:S01]  /*36e0*/  VIADD R27, R171, 0xfffffff6 ;  /* 0xfffffff6ab1b7836 */ /* 0x000fe20000000000 */
[----:B------:R-:W-:Y:S01]  /*36f0*/  ISETP.GE.U32.AND P1, PT, R129, 0x7fffffc1, PT ;  /* 0x7fffffc18100780c */ /* 0x000fe20003f26070 */
[----:B------:R-:W-:Y:S01]  /*3700*/  IMAD R201, R201, UR4, RZ ;  /* 0x00000004c9c97c24 */ /* 0x000fe2000f8e02ff */
[----:B------:R-:W-:Y:S01]  /*3710*/  SEL R22, RZ, 0x7fff8, P4 ;  /* 0x0007fff8ff167807 */ /* 0x000fe20002000000 */
[----:B------:R-:W-:Y:S01]  /*3720*/  IMAD R205, R205, UR4, RZ ;  /* 0x00000004cdcd7c24 */ /* 0x000fe2000f8e02ff */
[----:B------:R-:W-:Y:S01]  /*3730*/  ISETP.GE.U32.AND P4, PT, R10, 0x7fffffc4, PT ;  /* 0x7fffffc40a00780c */ /* 0x000fe20003f86070 */
[----:B------:R-:W-:Y:S01]  /*3740*/  IMAD R209, R209, UR4, RZ ;  /* 0x00000004d1d17c24 */ /* 0x000fe2000f8e02ff */
[----:B------:R-:W-:Y:S01]  /*3750*/  ISETP.GE.U32.AND P2, PT, R27, 0x7fffffd7, PT ;  /* 0x7fffffd71b00780c */ /* 0x000fe20003f46070 */
[----:B------:R-:W-:Y:S01]  /*3760*/  IMAD R211, R211, UR4, RZ ;  /* 0x00000004d3d37c24 */ /* 0x000fe2000f8e02ff */
[----:B------:R-:W-:Y:S01]  /*3770*/  SEL R28, RZ, 0x1fffe, P6 ;  /* 0x0001fffeff1c7807 */ /* 0x000fe20003000000 */
[----:B------:R-:W-:Y:S01]  /*3780*/  IMAD R213, R213, UR4, RZ ;  /* 0x00000004d5d57c24 */ /* 0x000fe2000f8e02ff */
[----:B------:R-:W-:Y:S01]  /*3790*/  SEL R27, RZ, 0x1, P1 ;  /* 0x00000001ff1b7807 */ /* 0x000fe20000800000 */
[----:B------:R-:W-:Y:S01]  /*37a0*/  LDGSTS.E [R173+0xc01c], desc[UR16][R124.64], !P3 ;  /* 0x0c01c0007cad7fae */ /* 0x000fe2000d9a1010 */
[----:B------:R-:W-:Y:S01]  /*37b0*/  SEL R26, RZ, 0x7fff8, P4 ;  /* 0x0007fff8ff1a7807 */ /* 0x000fe20002000000 */
[----:B------:R-:W-:Y:S01]  /*37c0*/  IMAD R215, R215, UR4, RZ ;  /* 0x00000004d7d77c24 */ /* 0x000fe2000f8e02ff */
[----:B------:R-:W-:Y:S01]  /*37d0*/  ISETP.GE.U32.AND P4, PT, R29, 0x7fffffd8, PT ;  /* 0x7fffffd81d00780c */ /* 0x000fe20003f86070 */
[----:B------:R-:W-:Y:S01]  /*37e0*/  IMAD.IADD R27, R27, 0x1, R28 ;  /* 0x000000011b1b7824 */ /* 0x000fe200078e021c */
[----:B------:R-:W-:Y:S01]  /*37f0*/  LOP3.LUT R20, R20, 0x3, RZ, 0xc0, !PT ;  /* 0x0000000314147812 */ /* 0x000fe200078ec0ff */
[----:B------:R-:W-:Y:S01]  /*3800*/  VIADD R29, R171, 0xffffffd8 ;  /* 0xffffffd8ab1d7836 */ /* 0x000fe20000000000 */
[----:B------:R-:W-:Y:S01]  /*3810*/  ISETP.GE.U32.AND P3, PT, R11, 0x7fffffd6, PT ;  /* 0x7fffffd60b00780c */ /* 0x000fe20003f66070 */
[----:B------:R-:W-:Y:S01]  /*3820*/  VIADD R11, R171, 0xfffffff4 ;  /* 0xfffffff4ab0b7836 */ /* 0x000fe20000000000 */
[----:B------:R-:W-:Y:S01]  /*3830*/  LOP3.LUT R27, R27, 0x3, RZ, 0xc0, !PT ;  /* 0x000000031b1b7812 */ /* 0x000fe200078ec0ff */
[----:B------:R-:W-:Y:S01]  /*3840*/  IMAD R217, R217, UR4, RZ ;  /* 0x00000004d9d97c24 */ /* 0x000fe2000f8e02ff */
[----:B------:R-:W-:Y:S01]  /*3850*/  IADD3 R12, PT, PT, R20, R15, R12 ;  /* 0x0000000f140c7210 */ /* 0x000fe20007ffe00c */
[----:B------:R-:W-:Y:S01]  /*3860*/  IMAD.U32 R15, RZ, RZ, UR12 ;  /* 0x0000000cff0f7e24 */ /* 0x000fe2000f8e00ff */
[----:B------:R-:W-:Y:S01]  /*3870*/  SEL R21, RZ, 0x4, P5 ;  /* 0x00000004ff157807 */ /* 0x000fe20002800000 */
[----:B------:R-:W-:Y:S01]  /*3880*/  IMAD R219, R219, UR4, RZ ;  /* 0x00000004dbdb7c24 */ /* 0x000fe2000f8e02ff */
[----:B------:R-:W-:Y:S01]  /*3890*/  LOP3.LUT R23, R23, 0x3, RZ, 0xc0, !PT ;  /* 0x0000000317177812 */ /* 0x000fe200078ec0ff */
[----:B------:R1:W-:Y:S01]  /*38a0*/  LDGSTS.E [R173+0xc020], desc[UR16][R82.64], !P4 ;  /* 0x0c02000052ad7fae */ /* 0x0003e2000e1a1010 */
[----:B------:R-:W-:Y:S01]  /*38b0*/  IADD3 R25, PT, PT, R27, R26, R25 ;  /* 0x0000001a1b197210 */ /* 0x000fe20007ffe019 */
[----:B------:R-:W-:Y:S01]  /*38c0*/  IMAD.SHL.U32 R12, R12, 0x100, RZ ;  /* 0x000001000c0c7824 */ /* 0x000fe200078e00ff */
[----:B------:R-:W-:Y:S01]  /*38d0*/  ISETP.GE.U32.AND P4, PT, R11, 0x7fffffd5, PT ;  /* 0x7fffffd50b00780c */ /* 0x000fe20003f86070 */
[----:B------:R-:W-:Y:S01]  /*38e0*/  VIADD R11, R171, 0xfffffff3 ;  /* 0xfffffff3ab0b7836 */ /* 0x000fe20000000000 */
[----:B------:R-:W-:Y:S01]  /*38f0*/  IADD3 R21, PT, PT, R23, R22, R21 ;  /* 0x0000001617157210 */ /* 0x000fe20007ffe015 */
[----:B------:R-:W-:Y:S01]  /*3900*/  LDGSTS.E [R173+0xc024], desc[UR16][R118.64], !P2 ;  /* 0x0c02400076ad7fae */ /* 0x000fe2000d1a1010 */
[----:B------:R-:W-:Y:S01]  /*3910*/  LOP3.LUT R18, R18, 0x3, RZ, 0xc0, !PT ;  /* 0x0000000312127812 */ /* 0x000fe200078ec0ff */
[----:B--2---:R-:W-:Y:S01]  /*3920*/  IMAD.WIDE R126, R15, 0x4, R126 ;  /* 0x000000040f7e7825 */ /* 0x004fe200078e027e */
[----:B------:R-:W-:Y:S01]  /*3930*/  LOP3.LUT R20, R25, 0xf, RZ, 0xc0, !PT ;  /* 0x0000000f19147812 */ /* 0x000fe200078ec0ff */
[----:B------:R2:W-:Y:S01]  /*3940*/  LDGSTS.E [R173+0xc028], desc[UR16][R122.64], !P3 ;  /* 0x0c0280007aad7fae */ /* 0x0005e2000d9a1010 */
[----:B------:R-:W-:Y:S01]  /*3950*/  IADD3 R13, PT, PT, R18, R14, R13 ;  /* 0x0000000e120d7210 */ /* 0x000fe20007ffe00d */
[----:B-1----:R-:W-:Y:S01]  /*3960*/  IMAD.WIDE R82, R15, 0x4, R82 ;  /* 0x000000040f527825 */ /* 0x002fe200078e0252 */
[----:B------:R-:W-:-:S02]  /*3970*/  LOP3.LUT R12, R12, 0xf00, RZ, 0xe2, !PT ;  /* 0x00000f000c0c7812 */ /* 0x000fc400078ee2ff */
[----:B------:R-:W-:Y:S01]  /*3980*/  ISETP.GE.U32.AND P2, PT, R11, 0x7fffffd4, PT ;  /* 0x7fffffd40b00780c */ /* 0x000fe20003f46070 */
[----:B------:R-:W-:Y:S01]  /*3990*/  IMAD R20, R21, 0x10, R20 ;  /* 0x0000001015147824 */ /* 0x000fe200078e0214 */
[----:B------:R-:W-:Y:S01]  /*39a0*/  LDGSTS.E [R173+0xc02c], desc[UR16][R88.64], !P4 ;  /* 0x0c02c00058ad7fae */ /* 0x000fe2000e1a1010 */
[----:B------:R-:W-:Y:S01]  /*39b0*/  VIADD R11, R171, 0xfffffff2 ;  /* 0xfffffff2ab0b7836 */ /* 0x000fe20000000000 */
[----:B------:R-:W-:Y:S01]  /*39c0*/  ISETP.GT.AND P6, PT, R172, 0x1f, PT ;  /* 0x0000001fac00780c */ /* 0x000fe20003fc4270 */
[----:B------:R-:W-:Y:S01]  /*39d0*/  IMAD R12, R13, 0x1000, R12 ;  /* 0x000010000d0c7824 */ /* 0x000fe200078e020c */
[----:B------:R-:W-:Y:S01]  /*39e0*/  LOP3.LUT R13, R20, 0xff, RZ, 0xc0, !PT ;  /* 0x000000ff140d7812 */ /* 0x000fe200078ec0ff */
[----:B------:R-:W-:Y:S01]  /*39f0*/  VIADD R18, R171, 0xffffffc4 ;  /* 0xffffffc4ab127836 */ /* 0x000fe20000000000 */
[----:B------:R-:W-:Y:S01]  /*3a00*/  ISETP.GE.U32.AND P3, PT, R11, 0x7fffffd3, PT ;  /* 0x7fffffd30b00780c */ /* 0x000fe20003f66070 */
[----:B------:R-:W-:Y:S01]  /*3a10*/  VIADD R11, R171, 0xfffffff1 ;  /* 0xfffffff1ab0b7836 */ /* 0x000fe20000000000 */
[----:B------:R-:W-:Y:S01]  /*3a20*/  ISETP.GE.AND P5, PT, R36, R171, PT ;  /* 0x000000ab2400720c */ /* 0x000fe20003fa6270 */
[----:B------:R-:W-:Y:S01]  /*3a30*/  IMAD.IADD R12, R12, 0x1, R13 ;  /* 0x000000010c0c7824 */ /* 0x000fe200078e020d */
[----:B------:R-:W-:Y:S01]  /*3a40*/  SEL R10, RZ, 0x4, !P6 ;  /* 0x00000004ff0a7807 */ /* 0x000fe20007000000 */
[----:B------:R-:W-:Y:S01]  /*3a50*/  LDGSTS.E [R173+0xc030], desc[UR16][R108.64], !P2 ;  /* 0x0c0300006cad7fae */ /* 0x000fe2000d1a1010 */
[----:B------:R-:W-:Y:S01]  /*3a60*/  ISETP.GE.U32.AND P4, PT, R11, 0x7fffffd2, PT ;  /* 0x7fffffd20b00780c */ /* 0x000fe20003f86070 */
[C---:B------:R-:W-:Y:S01]  /*3a70*/  VIADD R11, R171.reuse, 0xfffffff0 ;  /* 0xfffffff0ab0b7836 */ /* 0x040fe20000000000 */
[----:B------:R-:W-:Y:S01]  /*3a80*/  LOP3.LUT R46, R12, 0xffff, RZ, 0xc0, !PT ;  /* 0x0000ffff0c2e7812 */ /* 0x000fe200078ec0ff */
[----:B------:R-:W-:Y:S01]  /*3a90*/  IMAD.U32 R13, RZ, RZ, UR12 ;  /* 0x0000000cff0d7e24 */ /* 0x000fe2000f8e00ff */
[----:B------:R-:W-:Y:S01]  /*3aa0*/  SEL R10, R10, RZ, !P5 ;  /* 0x000000ff0a0a7207 */ /* 0x000fe20006800000 */
[----:B------:R-:W-:Y:S01]  /*3ab0*/  VIADD R22, R171, 0xffffffc7 ;  /* 0xffffffc7ab167836 */ /* 0x000fe20000000000 */
[----:B------:R-:W-:Y:S01]  /*3ac0*/  ISETP.GE.U32.AND P2, PT, R11, 0x7fffffd1, PT ;  /* 0x7fffffd10b00780c */ /* 0x000fe20003f46070 */
[----:B------:R1:W-:Y:S01]  /*3ad0*/  LDGSTS.E [R173+0xc034], desc[UR16][R94.64], !P3 ;  /* 0x0c0340005ead7fae */ /* 0x0003e2000d9a1010 */
[----:B------:R-:W-:Y:S01]  /*3ae0*/  SHF.R.U32.HI R11, RZ, 0xf, R46 ;  /* 0x0000000fff0b7819 */ /* 0x000fe2000001162e */
[----:B------:R-:W-:Y:S01]  /*3af0*/  IMAD.WIDE R78, R13, 0x4, R78 ;  /* 0x000000040d4e7825 */ /* 0x000fe200078e024e */
[----:B------:R-:W-:-:S02]  /*3b00*/  SHF.R.U32.HI R12, RZ, 0xd, R46 ;  /* 0x0000000dff0c7819 */ /* 0x000fc4000001162e */
[----:B------:R-:W-:Y:S01]  /*3b10*/  LOP3.LUT P3, RZ, R11, 0x1, RZ, 0xc0, !PT ;  /* 0x000000010bff7812 */ /* 0x000fe2000786c0ff */
[----:B------:R3:W-:Y:S01]  /*3b20*/  LDGSTS.E [R173+0xc038], desc[UR16][R96.64], !P4 ;  /* 0x0c03800060ad7fae */ /* 0x0007e2000e1a1010 */
[----:B------:R-:W-:Y:S01]  /*3b30*/  SHF.R.U32.HI R11, RZ, 0xe, R46 ;  /* 0x0000000eff0b7819 */ /* 0x000fe2000001162e */
[----:B------:R-:W-:-:S03]  /*3b40*/  IMAD.WIDE R124, R13, 0x4, R124 ;  /* 0x000000040d7c7825 */ /* 0x000fc600078e027c */
[----:B------:R-:W-:Y:S01]  /*3b50*/  LOP3.LUT P4, RZ, R11, 0x1, RZ, 0xc0, !PT ;  /* 0x000000010bff7812 */ /* 0x000fe2000788c0ff */
[----:B------:R-:W-:Y:S01]  /*3b60*/  LDGSTS.E [R173+0xc03c], desc[UR16][R100.64], !P2 ;  /* 0x0c03c00064ad7fae */ /* 0x000fe2000d1a1010 */
[--C-:B------:R-:W-:Y:S01]  /*3b70*/  SHF.R.U32.HI R11, RZ, 0xc, R46.reuse ;  /* 0x0000000cff0b7819 */ /* 0x100fe2000001162e */
[C---:B------:R-:W-:Y:S01]  /*3b80*/  VIADD R21, R171.reuse, 0xffffffc1 ;  /* 0xffffffc1ab157836 */ /* 0x040fe20000000000 */
[----:B------:R-:W-:Y:S01]  /*3b90*/  LOP3.LUT P2, RZ, R12, 0x1, RZ, 0xc0, !PT ;  /* 0x000000010cff7812 */ /* 0x000fe2000784c0ff */
[----:B------:R-:W-:Y:S02]  /*3ba0*/  VIADD R12, R171, 0xffffffcc ;  /* 0xffffffccab0c7836 */ /* 0x000fe40000000000 */
[----:B------:R-:W-:Y:S01]  /*3bb0*/  LDGSTS.E [R173+0xc040], desc[UR16][R98.64], P3 ;  /* 0x0c04000062ad7fae */ /* 0x000fe200099a1010 */
[----:B------:R-:W-:Y:S01]  /*3bc0*/  LOP3.LUT P3, RZ, R11, 0x1, RZ, 0xc0, !PT ;  /* 0x000000010bff7812 */ /* 0x000fe2000786c0ff */
[C---:B------:R-:W-:Y:S01]  /*3bd0*/  VIADD R25, R171.reuse, 0xffffffc2 ;  /* 0xffffffc2ab197836 */ /* 0x040fe20000000000 */
[----:B------:R-:W-:Y:S01]  /*3be0*/  SHF.R.U32.HI R11, RZ, 0xb, R46 ;  /* 0x0000000bff0b7819 */ /* 0x000fe2000001162e */
[----:B------:R-:W-:-:S02]  /*3bf0*/  VIADD R26, R171, 0xffffffdc ;  /* 0xffffffdcab1a7836 */ /* 0x000fc40000000000 */
[----:B------:R-:W-:Y:S01]  /*3c00*/  LDGSTS.E [R173+0xc044], desc[UR16][R106.64], P4 ;  /* 0x0c0440006aad7fae */ /* 0x000fe2000a1a1010 */
[----:B------:R-:W-:Y:S01]  /*3c10*/  LOP3.LUT P4, RZ, R11, 0x1, RZ, 0xc0, !PT ;  /* 0x000000010bff7812 */ /* 0x000fe2000788c0ff */
[----:B------:R-:W-:Y:S01]  /*3c20*/  VIADD R27, R171, 0xffffffdf ;  /* 0xffffffdfab1b7836 */ /* 0x000fe20000000000 */
[----:B------:R-:W-:Y:S01]  /*3c30*/  SHF.R.U32.HI R11, RZ, 0xa, R46 ;  /* 0x0000000aff0b7819 */ /* 0x000fe2000001162e */
[----:B------:R-:W-:Y:S01]  /*3c40*/  LDGSTS.E [R173+0xc048], desc[UR16][R110.64], P2 ;  /* 0x0c0480006ead7fae */ /* 0x000fe200091a1010 */
[----:B------:R-:W-:Y:S02]  /*3c50*/  IMAD R221, R221, UR4, RZ ;  /* 0x00000004dddd7c24 */ /* 0x000fe4000f8e02ff */
[----:B------:R-:W-:Y:S01]  /*3c60*/  LOP3.LUT P2, RZ, R11, 0x1, RZ, 0xc0, !PT ;  /* 0x000000010bff7812 */ /* 0x000fe2000784c0ff */
[C---:B------:R-:W-:Y:S01]  /*3c70*/  VIADD R11, R171.reuse, 0xffffffcd ;  /* 0xffffffcdab0b7836 */ /* 0x040fe20000000000 */
[----:B------:R-:W-:Y:S01]  /*3c80*/  LDGSTS.E [R173+0xc04c], desc[UR16][R84.64], P3 ;  /* 0x0c04c00054ad7fae */ /* 0x000fe200099a1010 */
[----:B------:R-:W-:Y:S01]  /*3c90*/  ISETP.GE.U32.AND P3, PT, R12, 0x7fffffad, PT ;  /* 0x7fffffad0c00780c */ /* 0x000fe20003f66070 */
[----:B------:R-:W-:-:S02]  /*3ca0*/  VIADD R12, R171, 0xffffffce ;  /* 0xffffffceab0c7836 */ /* 0x000fc40000000000 */
[----:B------:R-:W-:Y:S01]  /*3cb0*/  IMAD R223, R223, UR4, RZ ;  /* 0x00000004dfdf7c24 */ /* 0x000fe2000f8e02ff */
[----:B------:R-:W-:Y:S01]  /*3cc0*/  LDGSTS.E [R173+0xc050], desc[UR16][R86.64], P4 ;  /* 0x0c05000056ad7fae */ /* 0x000fe2000a1a1010 */
[----:B------:R-:W-:Y:S01]  /*3cd0*/  ISETP.GE.U32.AND P4, PT, R11, 0x7fffffae, PT ;  /* 0x7fffffae0b00780c */ /* 0x000fe20003f86070 */
[C---:B------:R-:W-:Y:S01]  /*3ce0*/  VIADD R11, R171.reuse, 0xffffffcf ;  /* 0xffffffcfab0b7836 */ /* 0x040fe20000000000 */
[----:B------:R-:W-:Y:S01]  /*3cf0*/  ISETP.GE.U32.AND P5, PT, R12, 0x7fffffaf, PT ;  /* 0x7fffffaf0c00780c */ /* 0x000fe20003fa6070 */
[----:B------:R-:W-:Y:S01]  /*3d00*/  VIADD R12, R171, 0xffffffc8 ;  /* 0xffffffc8ab0c7836 */ /* 0x000fe20000000000 */
[----:B------:R-:W-:Y:S01]  /*3d10*/  SEL R14, RZ, 0x1, P3 ;  /* 0x00000001ff0e7807 */ /* 0x000fe20001800000 */
[----:B------:R-:W-:Y:S01]  /*3d20*/  LDGSTS.E [R173+0xc054], desc[UR16][R92.64], P2 ;  /* 0x0c0540005cad7fae */ /* 0x000fe200091a1010 */
[----:B------:R-:W-:Y:S01]  /*3d30*/  ISETP.GE.U32.AND P2, PT, R11, 0x7fffffb0, PT ;  /* 0x7fffffb00b00780c */ /* 0x000fe20003f46070 */
[C---:B------:R-:W-:Y:S01]  /*3d40*/  VIADD R11, R171.reuse, 0xffffffc9 ;  /* 0xffffffc9ab0b7836 */ /* 0x040fe20000000000 */
[----:B------:R-:W-:Y:S01]  /*3d50*/  ISETP.GE.U32.AND P3, PT, R12, 0x7fffffa9, PT ;  /* 0x7fffffa90c00780c */ /* 0x000fe20003f66070 */
[----:B------:R-:W-:Y:S01]  /*3d60*/  VIADD R12, R171, 0xffffffca ;  /* 0xffffffcaab0c7836 */ /* 0x000fe20000000000 */
[----:B------:R-:W-:Y:S01]  /*3d70*/  SEL R15, RZ, 0x1fffe, P4 ;  /* 0x0001fffeff0f7807 */ /* 0x000fe20002000000 */
[----:B------:R-:W-:Y:S01]  /*3d80*/  IMAD R179, R179, UR4, RZ ;  /* 0x00000004b3b37c24 */ /* 0x000fe2000f8e02ff */
[----:B------:R-:W-:Y:S01]  /*3d90*/  ISETP.GE.U32.AND P4, PT, R11, 0x7fffffaa, PT ;  /* 0x7fffffaa0b00780c */ /* 0x000fe20003f86070 */
[----:B------:R-:W-:Y:S01]  /*3da0*/  VIADD R11, R171, 0xffffffcb ;  /* 0xffffffcbab0b7836 */ /* 0x000fe20000000000 */
[----:B------:R-:W-:Y:S01]  /*3db0*/  SEL R13, RZ, 0x4, P5 ;  /* 0x00000004ff0d7807 */ /* 0x000fe20002800000 */
[----:B------:R-:W-:Y:S01]  /*3dc0*/  IMAD.IADD R14, R14, 0x1, R15 ;  /* 0x000000010e0e7824 */ /* 0x000fe200078e020f */
[----:B------:R-:W-:Y:S01]  /*3dd0*/  ISETP.GE.U32.AND P5, PT, R12, 0x7fffffab, PT ;  /* 0x7fffffab0c00780c */ /* 0x000fe20003fa6070 */
[----:B------:R-:W-:Y:S01]  /*3de0*/  IMAD R183, R183, UR4, RZ ;  /* 0x00000004b7b77c24 */ /* 0x000fe2000f8e02ff */
[----:B------:R-:W-:Y:S01]  /*3df0*/  SEL R12, RZ, 0x7fff8, P2 ;  /* 0x0007fff8ff0c7807 */ /* 0x000fe20001000000 */
[----:B------:R-:W-:Y:S01]  /*3e00*/  IMAD R187, R187, UR4, RZ ;  /* 0x00000004bbbb7c24 */ /* 0x000fe2000f8e02ff */
[----:B------:R-:W-:Y:S01]  /*3e10*/  ISETP.GE.U32.AND P2, PT, R11, 0x7fffffac, PT ;  /* 0x7fffffac0b00780c */ /* 0x000fe20003f46070 */
[----:B------:R-:W-:Y:S01]  /*3e20*/  VIADD R11, R171, 0xffffffc5 ;  /* 0xffffffc5ab0b7836 */ /* 0x000fe20000000000 */
[----:B------:R-:W-:Y:S01]  /*3e30*/  SEL R19, RZ, 0x1, P3 ;  /* 0x00000001ff137807 */ /* 0x000fe20001800000 */
[----:B------:R-:W-:Y:S01]  /*3e40*/  IMAD R191, R191, UR4, RZ ;  /* 0x00000004bfbf7c24 */ /* 0x000fe2000f8e02ff */
[----:B------:R-:W-:Y:S01]  /*3e50*/  ISETP.GE.U32.AND P3, PT, R18, 0x7fffffa5, PT ;  /* 0x7fffffa51200780c */ /* 0x000fe20003f66070 */
[----:B------:R-:W-:Y:S01]  /*3e60*/  VIADD R18, R171, 0xffffffc6 ;  /* 0xffffffc6ab127836 */ /* 0x000fe20000000000 */
[----:B------:R-:W-:Y:S01]  /*3e70*/  SEL R20, RZ, 0x1fffe, P4 ;  /* 0x0001fffeff147807 */ /* 0x000fe20002000000 */
[----:B------:R-:W-:Y:S01]  /*3e80*/  IMAD R195, R195, UR4, RZ ;  /* 0x00000004c3c37c24 */ /* 0x000fe2000f8e02ff */
[----:B------:R-:W-:Y:S01]  /*3e90*/  ISETP.GE.U32.AND P4, PT, R11, 0x7fffffa6, PT ;  /* 0x7fffffa60b00780c */ /* 0x000fe20003f86070 */
[----:B------:R-:W-:Y:S01]  /*3ea0*/  IMAD R199, R199, UR4, RZ ;  /* 0x00000004c7c77c24 */ /* 0x000fe2000f8e02ff */
        /* <DEDUP_REMOVED lines=13> */
[----:B------:R-:W-:Y:S01]  /*3f80*/  IMAD R229, R229, UR4, RZ ;  /* 0x00000004e5e57c24 */ /* 0x000fe2000f8e02ff */
[----:B------:R-:W-:Y:S01]  /*3f90*/  SEL R21, RZ, 0x4, P5 ;  /* 0x00000004ff157807 */ /* 0x000fe20002800000 */
[----:B------:R-:W-:Y:S01]  /*3fa0*/  IMAD R231, R231, UR4, RZ ;  /* 0x00000004e7e77c24 */ /* 0x000fe2000f8e02ff */
[----:B------:R-:W-:Y:S01]  /*3fb0*/  ISETP.GE.U32.AND P4, PT, R25, 0x7fffffa3, PT ;  /* 0x7fffffa31900780c */ /* 0x000fe20003f86070 */
[----:B------:R-:W-:Y:S01]  /*3fc0*/  VIADD R25, R171, 0xffffffdd ;  /* 0xffffffddab197836 */ /* 0x000fe20000000000 */
[----:B------:R-:W-:Y:S01]  /*3fd0*/  ISETP.GE.U32.AND P5, PT, R22, 0x7fffffa4, PT ;  /* 0x7fffffa41600780c */ /* 0x000fe20003fa6070 */
[----:B------:R-:W-:Y:S01]  /*3fe0*/  IMAD.IADD R23, R23, 0x1, R24 ;  /* 0x0000000117177824 */ /* 0x000fe200078e0218 */
        /* <DEDUP_REMOVED lines=9> */
[----:B------:R-:W-:Y:S01]  /*4080*/  VIADD R241, R37, UR10 ;  /* 0x0000000a25f17c36 */ /* 0x000fe20008000000 */
[----:B------:R-:W-:Y:S01]  /*4090*/  ISETP.GE.U32.AND P4, PT, R26, 0x7fffffbf, PT ;  /* 0x7fffffbf1a00780c */ /* 0x000fe20003f86070 */
[----:B------:R-:W-:Y:S01]  /*40a0*/  IMAD R239, R239, UR4, RZ ;  /* 0x00000004efef7c24 */ /* 0x000fe2000f8e02ff */
[----:B------:R-:W-:Y:S01]  /*40b0*/  SEL R26, RZ, 0x7fff8, P5 ;  /* 0x0007fff8ff1a7807 */ /* 0x000fe20002800000 */
[----:B------:R-:W-:Y:S01]  /*40c0*/  IMAD.U32 R139, RZ, RZ, UR13 ;  /* 0x0000000dff8b7e24 */ /* 0x000fe2000f8e00ff */
[----:B------:R-:W-:Y:S01]  /*40d0*/  ISETP.GE.U32.AND P5, PT, R27, 0x7fffffc0, PT ;  /* 0x7fffffc01b00780c */ /* 0x000fe20003fa6070 */
[----:B------:R-:W-:Y:S01]  /*40e0*/  VIADD R27, R171, 0xffffffd9 ;  /* 0xffffffd9ab1b7836 */ /* 0x000fe20000000000 */
[----:B------:R-:W-:Y:S01]  /*40f0*/  SEL R32, RZ, 0x1fffe, P3 ;  /* 0x0001fffeff207807 */ /* 0x000fe20001800000 */
[----:B------:R-:W-:Y:S01]  /*4100*/  IMAD.U32 R137, RZ, RZ, UR13 ;  /* 0x0000000dff897e24 */ /* 0x000fe2000f8e00ff */
[----:B------:R-:W-:Y:S01]  /*4110*/  SEL R31, RZ, 0x1, P2 ;  /* 0x00000001ff1f7807 */ /* 0x000fe20001000000 */
[----:B------:R-:W-:Y:S01]  /*4120*/  IMAD.U32 R147, RZ, RZ, UR13 ;  /* 0x0000000dff937e24 */ /* 0x000fe2000f8e00ff */
[----:B------:R-:W-:Y:S01]  /*4130*/  ISETP.GE.U32.AND P3, PT, R27, 0x7fffffba, PT ;  /* 0x7fffffba1b00780c */ /* 0x000fe20003f66070 */
[----:B------:R-:W-:Y:S01]  /*4140*/  VIADD R27, R171, 0xffffffdb ;  /* 0xffffffdbab1b7836 */ /* 0x000fe20000000000 */
[----:B------:R-:W-:Y:S01]  /*4150*/  ISETP.GE.U32.AND P2, PT, R29, 0x7fffffb9, PT ;  /* 0x7fffffb91d00780c */ /* 0x000fe20003f46070 */
[----:B------:R-:W-:Y:S01]  /*4160*/  IMAD.IADD R31, R31, 0x1, R32 ;  /* 0x000000011f1f7824 */ /* 0x000fe200078e0220 */
[----:B------:R-:W-:Y:S01]  /*4170*/  SEL R29, RZ, 0x4, P4 ;  /* 0x00000004ff1d7807 */ /* 0x000fe20002000000 */
[----:B------:R-:W-:Y:S01]  /*4180*/  IMAD.U32 R149, RZ, RZ, UR13 ;  /* 0x0000000dff957e24 */ /* 0x000fe2000f8e00ff */
[----:B------:R-:W-:Y:S01]  /*4190*/  ISETP.GE.U32.AND P4, PT, R30, 0x7fffffbb, PT ;  /* 0x7fffffbb1e00780c */ /* 0x000fe20003f86070 */
[----:B------:R-:W-:Y:S01]  /*41a0*/  IMAD.U32 R133, RZ, RZ, UR13 ;  /* 0x0000000dff857e24 */ /* 0x000fe2000f8e00ff */
[----:B------:R-:W-:Y:S01]  /*41b0*/  SEL R30, RZ, 0x7fff8, P5 ;  /* 0x0007fff8ff1e7807 */ /* 0x000fe20002800000 */
[----:B------:R-:W-:Y:S01]  /*41c0*/  IMAD.U32 R135, RZ, RZ, UR13 ;  /* 0x0000000dff877e24 */ /* 0x000fe2000f8e00ff */
[----:B------:R-:W-:Y:S01]  /*41d0*/  ISETP.GE.U32.AND P5, PT, R27, 0x7fffffbc, PT ;  /* 0x7fffffbc1b00780c */ /* 0x000fe20003fa6070 */
[C---:B------:R-:W-:Y:S01]  /*41e0*/  VIADD R27, R171.reuse, 0xffffffd5 ;  /* 0xffffffd5ab1b7836 */ /* 0x040fe20000000000 */
[----:B------:R-:W-:Y:S01]  /*41f0*/  SEL R40, RZ, 0x1fffe, P3 ;  /* 0x0001fffeff287807 */ /* 0x000fe20001800000 */
[----:B------:R-:W-:Y:S01]  /*4200*/  IMAD.U32 R151, RZ, RZ, UR13 ;  /* 0x0000000dff977e24 */ /* 0x000fe2000f8e00ff */
[----:B------:R-:W-:Y:S01]  /*4210*/  SEL R35, RZ, 0x1, P2 ;  /* 0x00000001ff237807 */ /* 0x000fe20001000000 */
[----:B------:R-:W-:Y:S01]  /*4220*/  VIADD R176, R171, 0xffffffbb ;  /* 0xffffffbbabb07836 */ /* 0x000fe20000000000 */
[----:B------:R-:W-:Y:S01]  /*4230*/  ISETP.GE.U32.AND P3, PT, R27, 0x7fffffb6, PT ;  /* 0x7fffffb61b00780c */ /* 0x000fe20003f66070 */
[----:B------:R-:W-:Y:S01]  /*4240*/  VIADD R27, R171, 0xffffffd7 ;  /* 0xffffffd7ab1b7836 */ /* 0x000fe20000000000 */
[----:B------:R-:W-:Y:S01]  /*4250*/  ISETP.GE.U32.AND P2, PT, R33, 0x7fffffb5, PT ;  /* 0x7fffffb52100780c */ /* 0x000fe20003f46070 */
[----:B------:R-:W-:Y:S01]  /*4260*/  IMAD.IADD R35, R35, 0x1, R40 ;  /* 0x0000000123237824 */ /* 0x000fe200078e0228 */
[----:B------:R-:W-:-:S02]  /*4270*/  SEL R33, RZ, 0x4, P4 ;  /* 0x00000004ff217807 */ /* 0x000fc40002000000 */
[----:B------:R-:W-:Y:S02]  /*4280*/  ISETP.GE.U32.AND P4, PT, R34, 0x7fffffb7, PT ;  /* 0x7fffffb72200780c */ /* 0x000fe40003f86070 */
[----:B------:R-:W-:Y:S02]  /*4290*/  SEL R34, RZ, 0x7fff8, P5 ;  /* 0x0007fff8ff227807 */ /* 0x000fe40002800000 */
[----:B------:R-:W-:Y:S02]  /*42a0*/  SEL R42, RZ, 0x1, P2 ;  /* 0x00000001ff2a7807 */ /* 0x000fe40001000000 */
[----:B------:R-:W-:Y:S02]  /*42b0*/  LOP3.LUT R14, R14, 0x3, RZ, 0xc0, !PT ;  /* 0x000000030e0e7812 */ /* 0x000fe400078ec0ff */
[----:B------:R-:W-:Y:S01]  /*42c0*/  ISETP.GE.U32.AND P5, PT, R27, 0x7fffffb8, PT ;  /* 0x7fffffb81b00780c */ /* 0x000fe20003fa6070 */
[----:B------:R-:W-:Y:S01]  /*42d0*/  VIADD R27, R171, 0xffffffd1 ;  /* 0xffffffd1ab1b7836 */ /* 0x000fe20000000000 */
[----:B------:R-:W-:-:S02]  /*42e0*/  ISETP.GE.U32.AND P2, PT, R41, 0x7fffffb1, PT ;  /* 0x7fffffb12900780c */ /* 0x000fc40003f46070 */
[----:B------:R-:W-:Y:S02]  /*42f0*/  IADD3 R12, PT, PT, R14, R12, R13 ;  /* 0x0000000c0e0c7210 */ /* 0x000fe40007ffe00d */
[----:B------:R-:W-:Y:S02]  /*4300*/  SEL R44, RZ, 0x1, P2 ;  /* 0x00000001ff2c7807 */ /* 0x000fe40001000000 */
[--C-:B------:R-:W-:Y:S02]  /*4310*/  SHF.R.U32.HI R13, RZ, 0x9, R46.reuse ;  /* 0x00000009ff0d7819 */ /* 0x100fe4000001162e */
[----:B------:R-:W-:Y:S02]  /*4320*/  SEL R43, RZ, 0x1fffe, P3 ;  /* 0x0001fffeff2b7807 */ /* 0x000fe40001800000 */
[----:B------:R-:W-:Y:S02]  /*4330*/  ISETP.GE.U32.AND P2, PT, R45, 0x7fffffb3, PT ;  /* 0x7fffffb32d00780c */ /* 0x000fe40003f46070 */
[----:B------:R-:W-:Y:S01]  /*4340*/  ISETP.GE.U32.AND P3, PT, R27, 0x7fffffb2, PT ;  /* 0x7fffffb21b00780c */ /* 0x000fe20003f66070 */
[----:B------:R-:W-:Y:S01]  /*4350*/  VIADD R27, R171, 0xffffffd3 ;  /* 0xffffffd3ab1b7836 */ /* 0x000fe20000000000 */
[----:B------:R-:W-:Y:S01]  /*4360*/  SHF.R.U32.HI R15, RZ, 0x8, R46 ;  /* 0x00000008ff0f7819 */ /* 0x000fe2000001162e */
[----:B------:R-:W-:Y:S01]  /*4370*/  IMAD.IADD R42, R42, 0x1, R43 ;  /* 0x000000012a2a7824 */ /* 0x000fe200078e022b */
[----:B------:R-:W-:-:S02]  /*4380*/  SEL R14, RZ, 0x7fff8, P5 ;  /* 0x0007fff8ff0e7807 */ /* 0x000fc40002800000 */
[----:B------:R-:W-:Y:S02]  /*4390*/  LOP3.LUT P5, RZ, R13, 0x1, RZ, 0xc0, !PT ;  /* 0x000000010dff7812 */ /* 0x000fe400078ac0ff */
[----:B------:R-:W-:Y:S02]  /*43a0*/  SEL R13, RZ, 0x4, P2 ;  /* 0x00000004ff0d7807 */ /* 0x000fe40001000000 */
[----:B------:R-:W-:Y:S02]  /*43b0*/  SEL R45, RZ, 0x1fffe, P3 ;  /* 0x0001fffeff2d7807 */ /* 0x000fe40001800000 */
[----:B------:R-:W-:Y:S02]  /*43c0*/  LOP3.LUT P2, RZ, R15, 0x1, RZ, 0xc0, !PT ;  /* 0x000000010fff7812 */ /* 0x000fe4000784c0ff */
[----:B------:R-:W-:Y:S01]  /*43d0*/  LOP3.LUT R19, R19, 0x3, RZ, 0xc0, !PT ;  /* 0x0000000313137812 */ /* 0x000fe200078ec0ff */
[----:B------:R-:W-:Y:S01]  /*43e0*/  IMAD.IADD R44, R44, 0x1, R45 ;  /* 0x000000012c2c7824 */ /* 0x000fe200078e022d */
[----:B------:R-:W-:-:S02]  /*43f0*/  ISETP.GE.U32.AND P3, PT, R27, 0x7fffffb4, PT ;  /* 0x7fffffb41b00780c */ /* 0x000fc40003f66070 */
[--C-:B------:R-:W-:Y:S01]  /*4400*/  SHF.R.U32.HI R15, RZ, 0x7, R46.reuse ;  /* 0x00000007ff0f7819 */ /* 0x100fe2000001162e */
[----:B------:R-:W-:Y:S01]  /*4410*/  LDGSTS.E [R173+0xc058], desc[UR16][R90.64], P5 ;  /* 0x0c0580005aad7fae */ /* 0x000fe2000a9a1010 */
[----:B------:R-:W-:Y:S01]  /*4420*/  IADD3 R11, PT, PT, R19, R18, R11 ;  /* 0x00000012130b7210 */ /* 0x000fe20007ffe00b */
[----:B------:R-:W-:Y:S01]  /*4430*/  IMAD.U32 R19, RZ, RZ, UR12 ;  /* 0x0000000cff137e24 */ /* 0x000fe2000f8e00ff */
[----:B------:R-:W-:Y:S02]  /*4440*/  SEL R18, RZ, 0x7fff8, P3 ;  /* 0x0007fff8ff127807 */ /* 0x000fe40001800000 */
[----:B------:R-:W-:Y:S01]  /*4450*/  LOP3.LUT P3, RZ, R15, 0x1, RZ, 0xc0, !PT ;  /* 0x000000010fff7812 */ /* 0x000fe2000786c0ff */
[----:B------:R-:W-:Y:S01]  /*4460*/  LDGSTS.E [R173+0xc05c], desc[UR16][R104.64], P2 ;  /* 0x0c05c00068ad7fae */ /* 0x000fe200091a1010 */
[----:B------:R-:W-:Y:S01]  /*4470*/  LOP3.LUT R44, R44, 0x3, RZ, 0xc0, !PT ;  /* 0x000000032c2c7812 */ /* 0x000fe200078ec0ff */
[----:B------:R-:W-:Y:S01]  /*4480*/  IMAD.SHL.U32 R11, R11, 0x100, RZ ;  /* 0x000001000b0b7824 */ /* 0x000fe200078e00ff */
[----:B------:R-:W-:Y:S01]  /*4490*/  SHF.R.U32.HI R15, RZ, 0x6, R46 ;  /* 0x00000006ff0f7819 */ /* 0x000fe2000001162e */
[----:B--2---:R-:W-:Y:S01]  /*44a0*/  IMAD.WIDE R122, R19, 0x4, R122 ;  /* 0x00000004137a7825 */ /* 0x004fe200078e027a */
[----:B------:R-:W-:-:S02]  /*44b0*/  IADD3 R13, PT, PT, R44, R18, R13 ;  /* 0x000000122c0d7210 */ /* 0x000fc40007ffe00d */
[----:B------:R-:W-:Y:S01]  /*44c0*/  LOP3.LUT P2, RZ, R15, 0x1, RZ, 0xc0, !PT ;  /* 0x000000010fff7812 */ /* 0x000fe2000784c0ff */
[----:B-1----:R-:W-:Y:S01]  /*44d0*/  IMAD.WIDE R94, R19, 0x4, R94 ;  /* 0x00000004135e7825 */ /* 0x002fe200078e025e */
[----:B------:R-:W-:Y:S02]  /*44e0*/  LOP3.LUT R20, R13, 0xf, RZ, 0xc0, !PT ;  /* 0x0000000f0d147812 */ /* 0x000fe400078ec0ff */
[----:B------:R-:W-:Y:S01]  /*44f0*/  LOP3.LUT R11, R11, 0xf00, RZ, 0xe2, !PT ;  /* 0x00000f000b0b7812 */ /* 0x000fe200078ee2ff */
[----:B------:R-:W-:Y:S01]  /*4500*/  LDGSTS.E [R173+0xc060], desc[UR16][R102.64], P3 ;  /* 0x0c06000066ad7fae */ /* 0x000fe200099a1010 */
[----:B------:R-:W-:Y:S01]  /*4510*/  SHF.R.U32.HI R13, RZ, 0x5, R46 ;  /* 0x00000005ff0d7819 */ /* 0x000fe2000001162e */
[----:B------:R-:W-:Y:S01]  /*4520*/  IMAD.U32 R15, RZ, RZ, UR12 ;  /* 0x0000000cff0f7e24 */ /* 0x000fe2000f8e00ff */
[----:B------:R-:W-:Y:S01]  /*4530*/  SEL R41, RZ, 0x4, P4 ;  /* 0x00000004ff297807 */ /* 0x000fe20002000000 */
[----:B------:R-:W-:Y:S01]  /*4540*/  IMAD R11, R12, 0x1000, R11 ;  /* 0x000010000c0b7824 */ /* 0x000fe200078e020b */
[----:B------:R-:W-:Y:S01]  /*4550*/  LOP3.LUT P3, RZ, R13, 0x1, RZ, 0xc0, !PT ;  /* 0x000000010dff7812 */ /* 0x000fe2000786c0ff */
[----:B------:R-:W-:Y:S01]  /*4560*/  IMAD.WIDE R118, R15, 0x4, R118 ;  /* 0x000000040f767825 */ /* 0x000fe200078e0276 */
[----:B------:R-:W-:Y:S01]  /*4570*/  SHF.R.U32.HI R12, RZ, 0x4, R46 ;  /* 0x00000004ff0c7819 */ /* 0x000fe2000001162e */
[----:B------:R-:W-:Y:S01]  /*4580*/  LDGSTS.E [R173+0xc064], desc[UR16][R112.64], P2 ;  /* 0x0c06400070ad7fae */ /* 0x000fe200091a1010 */
[----:B------:R-:W-:Y:S01]  /*4590*/  ISETP.GE.U32.AND P4, PT, R175, 0x7fffffa1, PT ;  /* 0x7fffffa1af00780c */ /* 0x000fe20003f86070 */
[----:B------:R-:W-:Y:S01]  /*45a0*/  IMAD.WIDE R108, R15, 0x4, R108 ;  /* 0x000000040f6c7825 */ /* 0x000fe200078e026c */
[----:B------:R-:W-:-:S02]  /*45b0*/  LOP3.LUT P2, RZ, R12, 0x1, RZ, 0xc0, !PT ;  /* 0x000000010cff7812 */ /* 0x000fc4000784c0ff */
[----:B------:R-:W-:Y:S02]  /*45c0*/  SHF.R.U32.HI R12, RZ, 0x3, R46 ;  /* 0x00000003ff0c7819 */ /* 0x000fe4000001162e */
[----:B------:R-:W-:Y:S02]  /*45d0*/  SEL R27, RZ, 0x1, P4 ;  /* 0x00000001ff1b7807 */ /* 0x000fe40002000000 */
[----:B------:R-:W-:Y:S01]  /*45e0*/  LOP3.LUT R35, R35, 0x3, RZ, 0xc0, !PT ;  /* 0x0000000323237812 */ /* 0x000fe200078ec0ff */
[----:B------:R-:W-:Y:S01]  /*45f0*/  LDGSTS.E [R173+0xc068], desc[UR16][R114.64], P3 ;  /* 0x0c06800072ad7fae */ /* 0x000fe200099a1010 */
[----:B------:R-:W-:Y:S01]  /*4600*/  LOP3.LUT P3, RZ, R12, 0x1, RZ, 0xc0, !PT ;  /* 0x000000010cff7812 */ /* 0x000fe2000786c0ff */
[----:B------:R-:W-:Y:S01]  /*4610*/  IMAD.IADD R27, R27, 0x1, R28 ;  /* 0x000000011b1b7824 */ /* 0x000fe200078e021c */
[--C-:B------:R-:W-:Y:S02]  /*4620*/  SHF.R.U32.HI R12, RZ, 0x2, R46.reuse ;  /* 0x00000002ff0c7819 */ /* 0x100fe4000001162e */
[----:B------:R-:W-:Y:S01]  /*4630*/  SHF.R.U32.HI R46, RZ, 0x1, R46 ;  /* 0x00000001ff2e7819 */ /* 0x000fe2000001162e */
[----:B------:R-:W-:Y:S01]  /*4640*/  LDGSTS.E [R173+0xc06c], desc[UR16][R16.64], P2 ;  /* 0x0c06c00010ad7fae */ /* 0x000fe200091a1010 */
[----:B------:R-:W-:-:S02]  /*4650*/  LOP3.LUT P2, RZ, R12, 0x1, RZ, 0xc0, !PT ;  /* 0x000000010cff7812 */ /* 0x000fc4000784c0ff */
[----:B------:R-:W-:Y:S02]  /*4660*/  LOP3.LUT P5, RZ, R46, 0x1, RZ, 0xc0, !PT ;  /* 0x000000012eff7812 */ /* 0x000fe400078ac0ff */
[----:B------:R-:W-:Y:S02]  /*4670*/  LOP3.LUT R27, R27, 0x3, RZ, 0xc0, !PT ;  /* 0x000000031b1b7812 */ /* 0x000fe400078ec0ff */
[----:B------:R-:W-:Y:S01]  /*4680*/  LOP3.LUT R42, R42, 0x3, RZ, 0xc0, !PT ;  /* 0x000000032a2a7812 */ /* 0x000fe200078ec0ff */
[----:B------:R-:W-:Y:S01]  /*4690*/  LDGSTS.E [R173+0xc070], desc[UR16][R116.64], P3 ;  /* 0x0c07000074ad7fae */ /* 0x000fe200099a1010 */
[----:B------:R-:W-:Y:S02]  /*46a0*/  LOP3.LUT R23, R23, 0x3, RZ, 0xc0, !PT ;  /* 0x0000000317177812 */ /* 0x000fe400078ec0ff */
[----:B------:R-:W-:Y:S02]  /*46b0*/  IADD3 R25, PT, PT, R27, R26, R25 ;  /* 0x0000001a1b197210 */ /* 0x000fe40007ffe019 */
[----:B------:R-:W-:Y:S01]  /*46c0*/  IADD3 R33, PT, PT, R35, R34, R33 ;  /* 0x0000002223217210 */ /* 0x000fe20007ffe021 */
[----:B------:R-:W-:Y:S01]  /*46d0*/  LDGSTS.E [R173+0xc074], desc[UR16][R8.64], P2 ;  /* 0x0c07400008ad7fae */ /* 0x000fe200091a1010 */
[----:B------:R-:W-:-:S02]  /*46e0*/  IADD3 R41, PT, PT, R42, R14, R41 ;  /* 0x0000000e2a297210 */ /* 0x000fc40007ffe029 */
[----:B------:R-:W-:Y:S01]  /*46f0*/  IADD3 R21, PT, PT, R23, R22, R21 ;  /* 0x0000001617157210 */ /* 0x000fe20007ffe015 */
[----:B------:R-:W-:Y:S01]  /*4700*/  LDGSTS.E [R173+0xc078], desc[UR16][R6.64], P5 ;  /* 0x0c07800006ad7fae */ /* 0x000fe2000a9a1010 */
[-C--:B------:R-:W-:Y:S01]  /*4710*/  LEA R142, P5, R181, R120.reuse, 0x2 ;  /* 0x00000078b58e7211 */ /* 0x080fe200078a10ff */
[----:B------:R-:W-:Y:S01]  /*4720*/  IMAD.SHL.U32 R18, R33, 0x100, RZ ;  /* 0x0000010021127824 */ /* 0x000fe200078e00ff */
[----:B------:R-:W-:Y:S01]  /*4730*/  LOP3.LUT R14, R25, 0xf, RZ, 0xc0, !PT ;  /* 0x0000000f190e7812 */ /* 0x000fe200078ec0ff */
[----:B------:R-:W-:Y:S01]  /*4740*/  LDGSTS.E [R173+0xc07c], desc[UR16][R4.64], !P1 ;  /* 0x0c07c00004ad7fae */ /* 0x000fe2000c9a1010 */
[----:B------:R-:W-:Y:S01]  /*4750*/  LEA R140, P1, R177, R120, 0x2 ;  /* 0x00000078b18c7211 */ /* 0x000fe200078210ff */
[----:B------:R-:W-:Y:S01]  /*4760*/  IMAD R20, R41, 0x10, R20 ;  /* 0x0000001029147824 */ /* 0x000fe200078e0214 */
[-C--:B------:R-:W-:Y:S01]  /*4770*/  LEA.HI.X.SX32 R143, R181, R2.reuse, 0x2, P5 ;  /* 0x00000002b58f7211 */ /* 0x080fe200028f16ff */
[----:B------:R-:W-:Y:S01]  /*4780*/  IMAD R14, R21, 0x10, R14 ;  /* 0x00000010150e7824 */ /* 0x000fe200078e020e */
[----:B------:R-:W-:Y:S01]  /*4790*/  LEA.HI.X.SX32 R141, R177, R2, 0x2, P1 ;  /* 0x00000002b18d7211 */ /* 0x000fe200008f16ff */
[----:B------:R-:W-:Y:S01]  /*47a0*/  IMAD.U32 R21, RZ, RZ, UR12 ;  /* 0x0000000cff157e24 */ /* 0x000fe2000f8e00ff */
[-C--:B------:R-:W-:Y:S01]  /*47b0*/  LEA R144, P1, R185, R120.reuse, 0x2 ;  /* 0x00000078b9907211 */ /* 0x080fe200078210ff */
[----:B------:R-:W0:Y:S01]  /*47c0*/  LDGDEPBAR ;  /* 0x00000000000079af */ /* 0x000e220000000000 */
[----:B------:R-:W-:Y:S01]  /*47d0*/  LEA R60, P5, R189, R120, 0x2 ;  /* 0x00000078bd3c7211 */ /* 0x000fe200078a10ff */
[----:B---3--:R-:W-:Y:S01]  /*47e0*/  IMAD.WIDE R96, R21, 0x4, R96 ;  /* 0x0000000415607825 */ /* 0x008fe200078e0260 */
[----:B------:R-:W-:-:S02]  /*47f0*/  LOP3.LUT R31, R31, 0x3, RZ, 0xc0, !PT ;  /* 0x000000031f1f7812 */ /* 0x000fc400078ec0ff */
[----:B------:R-:W-:Y:S01]  /*4800*/  LEA.HI.X.SX32 R145, R185, R2, 0x2, P1 ;  /* 0x00000002b9917211 */ /* 0x000fe200008f16ff */
[----:B------:R-:W-:Y:S01]  /*4810*/  IMAD.WIDE R134, R135, 0x4, R142 ;  /* 0x0000000487867825 */ /* 0x000fe200078e028e */
[----:B------:R-:W-:Y:S02]  /*4820*/  LEA R34, P1, R193, R120, 0x2 ;  /* 0x00000078c1227211 */ /* 0x000fe400078210ff */
[----:B------:R-:W-:Y:S01]  /*4830*/  LEA.HI.X.SX32 R61, R189, R2, 0x2, P5 ;  /* 0x00000002bd3d7211 */ /* 0x000fe200028f16ff */
[----:B------:R-:W-:Y:S01]  /*4840*/  IMAD.WIDE R136, R137, 0x4, R144 ;  /* 0x0000000489887825 */ /* 0x000fe200078e0290 */
[----:B------:R-:W-:Y:S02]  /*4850*/  LEA R32, P5, R197, R120, 0x2 ;  /* 0x00000078c5207211 */ /* 0x000fe400078a10ff */
[----:B------:R-:W-:Y:S01]  /*4860*/  IADD3 R29, PT, PT, R31, R30, R29 ;  /* 0x0000001e1f1d7210 */ /* 0x000fe20007ffe01d */
[----:B------:R-:W-:Y:S01]  /*4870*/  IMAD.WIDE R138, R139, 0x4, R60 ;  /* 0x000000048b8a7825 */ /* 0x000fe200078e023c */
[----:B------:R-:W-:-:S02]  /*4880*/  LOP3.LUT R18, R18, 0xf00, RZ, 0xe2, !PT ;  /* 0x00000f0012127812 */ /* 0x000fc400078ee2ff */
[----:B------:R-:W-:Y:S02]  /*4890*/  LEA.HI.X.SX32 R35, R193, R2, 0x2, P1 ;  /* 0x00000002c1237211 */ /* 0x000fe400008f16ff */
[----:B------:R-:W-:Y:S01]  /*48a0*/  LEA R30, P1, R201, R120, 0x2 ;  /* 0x00000078c91e7211 */ /* 0x000fe200078210ff */
[----:B------:R-:W-:Y:S01]  /*48b0*/  IMAD R18, R29, 0x1000, R18 ;  /* 0x000010001d127824 */ /* 0x000fe200078e0212 */
[----:B------:R-:W-:Y:S02]  /*48c0*/  LEA.HI.X.SX32 R33, R197, R2, 0x2, P5 ;  /* 0x00000002c5217211 */ /* 0x000fe400028f16ff */
[----:B------:R-:W-:Y:S02]  /*48d0*/  LOP3.LUT R14, R14, 0xff, RZ, 0xc0, !PT ;  /* 0x000000ff0e0e7812 */ /* 0x000fe400078ec0ff */
[----:B------:R-:W-:Y:S02]  /*48e0*/  LOP3.LUT R13, R20, 0xff, RZ, 0xc0, !PT ;  /* 0x000000ff140d7812 */ /* 0x000fe400078ec0ff */
[----:B------:R-:W-:Y:S01]  /*48f0*/  LEA R28, P5, R205, R120, 0x2 ;  /* 0x00000078cd1c7211 */ /* 0x000fe200078a10ff */
[----:B------:R-:W-:Y:S01]  /*4900*/  IMAD.IADD R11, R11, 0x1, R14 ;  /* 0x000000010b0b7824 */ /* 0x000fe200078e020e */
[----:B------:R-:W-:Y:S01]  /*4910*/  LEA.HI.X.SX32 R31, R201, R2, 0x2, P1 ;  /* 0x00000002c91f7211 */ /* 0x000fe200008f16ff */
[----:B------:R-:W-:Y:S01]  /*4920*/  IMAD.IADD R18, R18, 0x1, R13 ;  /* 0x0000000112127824 */ /* 0x000fe200078e020d */
[----:B------:R-:W-:Y:S01]  /*4930*/  LEA R26, P1, R209, R120, 0x2 ;  /* 0x00000078d11a7211 */ /* 0x000fe200078210ff */
[----:B------:R-:W-:Y:S01]  /*4940*/  IMAD.U32 R13, RZ, RZ, UR12 ;  /* 0x0000000cff0d7e24 */ /* 0x000fe2000f8e00ff */
[----:B------:R-:W-:-:S02]  /*4950*/  LEA.HI.X.SX32 R29, R205, R2, 0x2, P5 ;  /* 0x00000002cd1d7211 */ /* 0x000fc400028f16ff */
[----:B------:R-:W-:Y:S01]  /*4960*/  LEA R24, P5, R211, R120, 0x2 ;  /* 0x00000078d3187211 */ /* 0x000fe200078a10ff */
[----:B------:R-:W-:Y:S01]  /*4970*/  IMAD.WIDE R88, R13, 0x4, R88 ;  /* 0x000000040d587825 */ /* 0x000fe200078e0258 */
[----:B------:R-:W-:Y:S02]  /*4980*/  LEA.HI.X.SX32 R27, R209, R2, 0x2, P1 ;  /* 0x00000002d11b7211 */ /* 0x000fe400008f16ff */
[----:B------:R-:W-:Y:S02]  /*4990*/  LEA R22, P1, R213, R120, 0x2 ;  /* 0x00000078d5167211 */ /* 0x000fe400078210ff */
[----:B------:R-:W-:Y:S02]  /*49a0*/  LEA.HI.X.SX32 R25, R211, R2, 0x2, P5 ;  /* 0x00000002d3197211 */ /* 0x000fe400028f16ff */
[----:B------:R-:W-:Y:S02]  /*49b0*/  PRMT R128, R11, 0x5410, R18 ;  /* 0x000054100b807816 */ /* 0x000fe40000000012 */
[----:B------:R-:W-:-:S02]  /*49c0*/  LEA R20, P5, R215, R120, 0x2 ;  /* 0x00000078d7147211 */ /* 0x000fc400078a10ff */
[----:B------:R-:W-:Y:S02]  /*49d0*/  LEA.HI.X.SX32 R23, R213, R2, 0x2, P1 ;  /* 0x00000002d5177211 */ /* 0x000fe400008f16ff */
[----:B------:R-:W-:Y:S02]  /*49e0*/  LEA R18, P1, R217, R120, 0x2 ;  /* 0x00000078d9127211 */ /* 0x000fe400078210ff */
[----:B------:R-:W-:Y:S02]  /*49f0*/  SHF.R.U64 R11, R128, 0x1f, RZ ;  /* 0x0000001f800b7819 */ /* 0x000fe400000012ff */
[----:B------:R-:W-:Y:S02]  /*4a00*/  ISETP.NE.U32.AND P3, PT, R10, RZ, PT ;  /* 0x000000ff0a00720c */ /* 0x000fe40003f65070 */
[----:B------:R-:W-:Y:S02]  /*4a10*/  LEA.HI.X.SX32 R21, R215, R2, 0x2, P5 ;  /* 0x00000002d7157211 */ /* 0x000fe400028f16ff */
[----:B------:R-:W-:-:S02]  /*4a20*/  LEA R10, P5, R219, R120, 0x2 ;  /* 0x00000078db0a7211 */ /* 0x000fc400078a10ff */
[----:B------:R-:W-:Y:S02]  /*4a30*/  LEA.HI.X.SX32 R19, R217, R2, 0x2, P1 ;  /* 0x00000002d9137211 */ /* 0x000fe400008f16ff */
[----:B------:R-:W-:Y:S02]  /*4a40*/  LOP3.LUT P2, RZ, R11, 0x1, RZ, 0xc0, !PT ;  /* 0x000000010bff7812 */ /* 0x000fe4000784c0ff */
[----:B------:R-:W-:Y:S02]  /*4a50*/  LEA R12, P1, R221, R120, 0x2 ;  /* 0x00000078dd0c7211 */ /* 0x000fe400078210ff */
[----:B------:R-:W-:Y:S01]  /*4a60*/  LEA.HI.X.SX32 R11, R219, R2, 0x2, P5 ;  /* 0x00000002db0b7211 */ /* 0x000fe200028f16ff */
[----:B------:R-:W-:Y:S01]  /*4a70*/  LDGSTS.E [R241], desc[UR16][R140.64], P3 ;  /* 0x000000008cf17fae */ /* 0x000fe200099a1010 */
[----:B------:R-:W-:Y:S02]  /*4a80*/  LEA R14, P5, R223, R120, 0x2 ;  /* 0x00000078df0e7211 */ /* 0x000fe400078a10ff */
[----:B------:R-:W-:Y:S01]  /*4a90*/  LEA.HI.X.SX32 R13, R221, R2, 0x2, P1 ;  /* 0x00000002dd0d7211 */ /* 0x000fe200008f16ff */
[----:B------:R1:W-:Y:S01]  /*4aa0*/  LDGSTS.E [R241+0x400], desc[UR16][R142.64], P3 ;  /* 0x004000008ef17fae */ /* 0x0003e200099a1010 */
[----:B------:R-:W-:-:S02]  /*4ab0*/  LEA R40, P1, R179, R120, 0x2 ;  /* 0x00000078b3287211 */ /* 0x000fc400078210ff */
[----:B------:R-:W-:Y:S01]  /*4ac0*/  LEA.HI.X.SX32 R15, R223, R2, 0x2, P5 ;  /* 0x00000002df0f7211 */ /* 0x000fe200028f16ff */
[----:B------:R2:W-:Y:S01]  /*4ad0*/  LDGSTS.E [R241+0x800], desc[UR16][R144.64], P3 ;  /* 0x0080000090f17fae */ /* 0x0005e200099a1010 */
[----:B------:R-:W-:Y:S02]  /*4ae0*/  LEA R42, P5, R183, R120, 0x2 ;  /* 0x00000078b72a7211 */ /* 0x000fe400078a10ff */
[----:B------:R-:W-:Y:S01]  /*4af0*/  LEA.HI.X.SX32 R41, R179, R2, 0x2, P1 ;  /* 0x00000002b3297211 */ /* 0x000fe200008f16ff */
[----:B------:R3:W-:Y:S01]  /*4b00*/  LDGSTS.E [R241+0xc00], desc[UR16][R60.64], P3 ;  /* 0x00c000003cf17fae */ /* 0x0007e200099a1010 */
[----:B------:R-:W-:Y:S02]  /*4b10*/  LEA R44, P1, R187, R120, 0x2 ;  /* 0x00000078bb2c7211 */ /* 0x000fe400078210ff */
[----:B------:R-:W-:Y:S01]  /*4b20*/  LEA.HI.X.SX32 R43, R183, R2, 0x2, P5 ;  /* 0x00000002b72b7211 */ /* 0x000fe200028f16ff */
[----:B------:R-:W-:Y:S01]  /*4b30*/  LDGSTS.E [R241+0x1000], desc[UR16][R34.64], P3 ;  /* 0x0100000022f17fae */ /* 0x000fe200099a1010 */
[----:B------:R-:W-:Y:S01]  /*4b40*/  LEA R46, P5, R191, R120, 0x2 ;  /* 0x00000078bf2e7211 */ /* 0x000fe200078a10ff */
[----:B-1----:R-:W-:Y:S01]  /*4b50*/  IMAD.WIDE R142, R149, 0x4, R32 ;  /* 0x00000004958e7825 */ /* 0x002fe200078e0220 */
[----:B------:R-:W-:Y:S01]  /*4b60*/  LEA.HI.X.SX32 R45, R187, R2, 0x2, P1 ;  /* 0x00000002bb2d7211 */ /* 0x000fe200008f16ff */
[----:B------:R1:W-:Y:S01]  /*4b70*/  LDGSTS.E [R241+0x1400], desc[UR16][R32.64], P3 ;  /* 0x0140000020f17fae */ /* 0x0003e200099a1010 */
[----:B------:R-:W-:Y:S01]  /*4b80*/  LEA R48, P1, R195, R120, 0x2 ;  /* 0x00000078c3307211 */ /* 0x000fe200078210ff */
[----:B--2---:R-:W-:Y:S01]  /*4b90*/  IMAD.WIDE R144, R147, 0x4, R30 ;  /* 0x0000000493907825 */ /* 0x004fe200078e021e */
[----:B------:R-:W-:Y:S01]  /*4ba0*/  LEA.HI.X.SX32 R47, R191, R2, 0x2, P5 ;  /* 0x00000002bf2f7211 */ /* 0x000fe200028f16ff */
[----:B------:R2:W-:Y:S01]  /*4bb0*/  LDGSTS.E [R241+0x1800], desc[UR16][R30.64], P3 ;  /* 0x018000001ef17fae */ /* 0x0005e200099a1010 */
[----:B------:R-:W-:Y:S01]  /*4bc0*/  LEA R50, P5, R199, R120, 0x2 ;  /* 0x00000078c7327211 */ /* 0x000fe200078a10ff */
[----:B---3--:R-:W-:Y:S01]  /*4bd0*/  IMAD.U32 R61, RZ, RZ, UR13 ;  /* 0x0000000dff3d7e24 */ /* 0x008fe2000f8e00ff */
[----:B------:R-:W-:Y:S01]  /*4be0*/  LEA.HI.X.SX32 R49, R195, R2, 0x2, P1 ;  /* 0x00000002c3317211 */ /* 0x000fe200008f16ff */
[----:B------:R-:W-:Y:S01]  /*4bf0*/  LDGSTS.E [R241+0x1c00], desc[UR16][R28.64], P3 ;  /* 0x01c000001cf17fae */ /* 0x000fe200099a1010 */
[----:B------:R-:W-:-:S02]  /*4c00*/  LEA R52, P1, R203, R120, 0x2 ;  /* 0x00000078cb347211 */ /* 0x000fc400078210ff */
        /* <DEDUP_REMOVED lines=10> */
[----:B------:R-:W-:-:S02]  /*4cb0*/  LEA R58, P5, R227, R120, 0x2 ;  /* 0x00000078e33a7211 */ /* 0x000fc400078a10ff */
[----:B------:R-:W-:Y:S01]  /*4cc0*/  LEA.HI.X.SX32 R57, R225, R2, 0x2, P1 ;  /* 0x00000002e1397211 */ /* 0x000fe200008f16ff */
[----:B------:R-:W-:Y:S01]  /*4cd0*/  LDGSTS.E [R241+0x2c00], desc[UR16][R20.64], P3 ;  /* 0x02c0000014f17fae */ /* 0x000fe200099a1010 */
        /* <DEDUP_REMOVED lines=15> */
[----:B------:R-:W-:Y:S01]  /*4dd0*/  SHF.R.U64 R121, R128, 0x1e, RZ ;  /* 0x0000001e80797819 */ /* 0x000fe200000012ff */
[----:B-1----:R-:W-:Y:S01]  /*4de0*/  IMAD.WIDE R10, R149, 0x4, R42 ;  /* 0x00000004950a7825 */ /* 0x002fe200078e022a */
[----:B------:R-:W-:Y:S02]  /*4df0*/  LEA.HI.X.SX32 R65, R235, R2, 0x2, P5 ;  /* 0x00000002eb417211 */ /* 0x000fe400028f16ff */
[----:B------:R-:W-:Y:S01]  /*4e00*/  LEA R120, P5, R239, R120, 0x2 ;  /* 0x00000078ef787211 */ /* 0x000fe200078a10ff */
[----:B--2---:R-:W-:Y:S01]  /*4e10*/  IMAD.WIDE R12, R61, 0x4, R44 ;  /* 0x000000043d0c7825 */ /* 0x004fe200078e022c */
[----:B------:R-:W-:-:S02]  /*4e20*/  LEA.HI.X.SX32 R63, R237, R2, 0x2, P1 ;  /* 0x00000002ed3f7211 */ /* 0x000fc400008f16ff */
[----:B------:R-:W-:Y:S02]  /*4e30*/  LOP3.LUT P1, RZ, R121, 0x1, RZ, 0xc0, !PT ;  /* 0x0000000179ff7812 */ /* 0x000fe4000782c0ff */
[----:B------:R-:W-:Y:S02]  /*4e40*/  LEA.HI.X.SX32 R121, R239, R2, 0x2, P5 ;  /* 0x00000002ef797211 */ /* 0x000fe400028f16ff */
[----:B------:R-:W-:Y:S02]  /*4e50*/  LOP3.LUT R2, R37, 0x40, RZ, 0x3c, !PT ;  /* 0x0000004025027812 */ /* 0x000fe400078e3cff */
[----:B------:R-:W-:-:S03]  /*4e60*/  SHF.R.U64 R132, R128, 0x1d, RZ ;  /* 0x0000001d80847819 */ /* 0x000fc600000012ff */
[----:B------:R-:W-:Y:S01]  /*4e70*/  VIADD R169, R2, UR10 ;  /* 0x0000000a02a97c36 */ /* 0x000fe20008000000 */
[----:B------:R-:W-:Y:S01]  /*4e80*/  LOP3.LUT P5, RZ, R132, 0x1, RZ, 0xc0, !PT ;  /* 0x0000000184ff7812 */ /* 0x000fe200078ac0ff */
[----:B------:R-:W-:-:S03]  /*4e90*/  IMAD.WIDE R132, R133, 0x4, R140 ;  /* 0x0000000485847825 */ /* 0x000fc600078e028c */
[----:B------:R1:W-:Y:S01]  /*4ea0*/  LDGSTS.E [R169+0x200], desc[UR16][R40.64], P3 ;  /* 0x0020000028a97fae */ /* 0x0003e200099a1010 */
[----:B------:R-:W-:-:S03]  /*4eb0*/  IMAD.WIDE R140, R147, 0x4, R34 ;  /* 0x00000004938c7825 */ /* 0x000fc600078e0222 */
[----:B------:R-:W-:Y:S01]  /*4ec0*/  LDGSTS.E [R169+0x600], desc[UR16][R42.64], P3 ;  /* 0x006000002aa97fae */ /* 0x000fe200099a1010 */
[----:B------:R-:W-:-:S03]  /*4ed0*/  IMAD.WIDE R34, R151, 0x4, R26 ;  /* 0x0000000497227825 */ /* 0x000fc600078e021a */
[----:B------:R2:W-:Y:S01]  /*4ee0*/  LDGSTS.E [R169+0xa00], desc[UR16][R44.64], P3 ;  /* 0x00a000002ca97fae */ /* 0x0005e200099a1010 */
[----:B------:R-:W-:-:S03]  /*4ef0*/  IMAD.WIDE R26, R149, 0x4, R18 ;  /* 0x00000004951a7825 */ /* 0x000fc600078e0212 */
[----:B------:R-:W-:Y:S01]  /*4f00*/  LDGSTS.E [R169+0xe00], desc[UR16][R46.64], P3 ;  /* 0x00e000002ea97fae */ /* 0x000fe200099a1010 */
[----:B------:R-:W-:-:S03]  /*4f10*/  IMAD.WIDE R18, R61, 0x4, R40 ;  /* 0x000000043d127825 */ /* 0x000fc600078e0228 */
[----:B------:R3:W-:Y:S01]  /*4f20*/  LDGSTS.E [R169+0x1200], desc[UR16][R48.64], P3 ;  /* 0x0120000030a97fae */ /* 0x0007e200099a1010 */
[----:B-1----:R-:W-:-:S03]  /*4f30*/  IMAD.WIDE R40, R61, 0x4, R48 ;  /* 0x000000043d287825 */ /* 0x002fc600078e0230 */
[----:B------:R-:W-:Y:S01]  /*4f40*/  LDGSTS.E [R169+0x1600], desc[UR16][R50.64], P3 ;  /* 0x0160000032a97fae */ /* 0x000fe200099a1010 */
[----:B--2---:R-:W-:-:S03]  /*4f50*/  IMAD.WIDE R44, R61, 0x4, R52 ;  /* 0x000000043d2c7825 */ /* 0x004fc600078e0234 */
[----:B------:R1:W-:Y:S01]  /*4f60*/  LDGSTS.E [R169+0x1a00], desc[UR16][R52.64], P3 ;  /* 0x01a0000034a97fae */ /* 0x0003e200099a1010 */
[----:B------:R-:W-:-:S03]  /*4f70*/  IMAD.WIDE R146, R149, 0x4, R28 ;  /* 0x0000000495927825 */ /* 0x000fc600078e021c */
[----:B------:R-:W-:Y:S01]  /*4f80*/  LDGSTS.E [R169+0x1e00], desc[UR16][R54.64], P3 ;  /* 0x01e0000036a97fae */ /* 0x000fe200099a1010 */
[----:B------:R-:W-:-:S03]  /*4f90*/  IMAD.WIDE R42, R149, 0x4, R50 ;  /* 0x00000004952a7825 */ /* 0x000fc600078e0232 */
[----:B------:R2:W-:Y:S01]  /*4fa0*/  LDGSTS.E [R169+0x2200], desc[UR16][R56.64], P3 ;  /* 0x0220000038a97fae */ /* 0x0005e200099a1010 */
[----:B---3--:R-:W-:-:S03]  /*4fb0*/  IMAD.WIDE R48, R61, 0x4, R56 ;  /* 0x000000043d307825 */ /* 0x008fc600078e0238 */
[----:B------:R-:W-:Y:S01]  /*4fc0*/  LDGSTS.E [R169+0x2600], desc[UR16][R58.64], P3 ;  /* 0x026000003aa97fae */ /* 0x000fe200099a1010 */
[----:B-1----:R-:W-:-:S03]  /*4fd0*/  IMAD.WIDE R52, R61, 0x4, R130 ;  /* 0x000000043d347825 */ /* 0x002fc600078e0282 */
[----:B------:R1:W-:Y:S01]  /*4fe0*/  LDGSTS.E [R169+0x2a00], desc[UR16][R130.64], P3 ;  /* 0x02a0000082a97fae */ /* 0x0003e200099a1010 */
[----:B------:R-:W-:-:S03]  /*4ff0*/  IMAD.WIDE R28, R61, 0x4, R20 ;  /* 0x000000043d1c7825 */ /* 0x000fc600078e0214 */
[----:B------:R-:W-:Y:S01]  /*5000*/  LDGSTS.E [R169+0x2e00], desc[UR16][R80.64], P3 ;  /* 0x02e0000050a97fae */ /* 0x000fe200099a1010 */
[----:B------:R-:W-:-:S03]  /*5010*/  IMAD.WIDE R50, R149, 0x4, R58 ;  /* 0x0000000495327825 */ /* 0x000fc600078e023a */
[----:B------:R3:W-:Y:S01]  /*5020*/  LDGSTS.E [R169+0x3200], desc[UR16][R68.64], P3 ;  /* 0x0320000044a97fae */ /* 0x0007e200099a1010 */
[----:B--2---:R-:W-:-:S03]  /*5030*/  IMAD.WIDE R56, R61, 0x4, R68 ;  /* 0x000000043d387825 */ /* 0x004fc600078e0244 */
[----:B------:R2:W-:Y:S01]  /*5040*/  LDGSTS.E [R169+0x3600], desc[UR16][R64.64], P3 ;  /* 0x0360000040a97fae */ /* 0x0005e200099a1010 */
[----:B-1----:R-:W-:Y:S01]  /*5050*/  SHF.R.U64 R130, R128, 0x1c, RZ ;  /* 0x0000001c80827819 */ /* 0x002fe200000012ff */
[----:B------:R-:W-:Y:S02]  /*5060*/  IMAD.WIDE R58, R149, 0x4, R64 ;  /* 0x00000004953a7825 */ /* 0x000fe400078e0240 */
[----:B------:R1:W-:Y:S02]  /*5070*/  LDGSTS.E [R169+0x3a00], desc[UR16][R62.64], P3 ;  /* 0x03a000003ea97fae */ /* 0x0003e400099a1010 */
[----:B------:R-:W-:Y:S02]  /*5080*/  IMAD.WIDE R60, R61, 0x4, R62 ;  /* 0x000000043d3c7825 */ /* 0x000fe400078e023e */
[----:B------:R-:W-:Y:S01]  /*5090*/  LDGSTS.E [R169+0x3e00], desc[UR16][R120.64], P3 ;  /* 0x03e0000078a97fae */ /* 0x000fe200099a1010 */
[----:B------:R-:W-:Y:S01]  /*50a0*/  LOP3.LUT P3, RZ, R130, 0x1, RZ, 0xc0, !PT ;  /* 0x0000000182ff7812 */ /* 0x000fe2000786c0ff */
[----:B---3--:R-:W-:-:S02]  /*50b0*/  IMAD.U32 R69, RZ, RZ, UR12 ;  /* 0x0000000cff457e24 */ /* 0x008fc4000f8e00ff */
[----:B------:R-:W0:Y:S01]  /*50c0*/  LDGDEPBAR ;  /* 0x00000000000079af */ /* 0x000e220000000000 */
[C---:B--2---:R-:W-:Y:S01]  /*50d0*/  SHF.R.U64 R64, R128.reuse, 0x1b, RZ ;  /* 0x0000001b80407819 */ /* 0x044fe200000012ff */
[----:B------:R-:W-:Y:S01]  /*50e0*/  IMAD.WIDE R100, R69, 0x4, R100 ;  /* 0x0000000445647825 */ /* 0x000fe200078e0264 */
[----:B------:R-:W-:Y:S01]  /*50f0*/  SHF.R.U64 R65, R128, 0x1a, RZ ;  /* 0x0000001a80417819 */ /* 0x000fe200000012ff */
[----:B------:R-:W-:Y:S02]  /*5100*/  BAR.SYNC.DEFER_BLOCKING 0x0 ;  /* 0x0000000000007b1d */ /* 0x000fe40000010000 */
[----:B------:R-:W-:-:S04]  /*5110*/  IMAD.WIDE R20, R151, 0x4, R14 ;  /* 0x0000000497147825 */ /* 0x000fc800078e020e */
[----:B------:R-:W-:-:S04]  /*5120*/  IMAD.WIDE R14, R149, 0x4, R46 ;  /* 0x00000004950e7825 */ /* 0x000fc800078e022e */
[----:B------:R-:W-:-:S04]  /*5130*/  IMAD.WIDE R46, R149, 0x4, R54 ;  /* 0x00000004952e7825 */ /* 0x000fc800078e0236 */
[----:B------:R-:W-:-:S04]  /*5140*/  IMAD.WIDE R54, R149, 0x4, R80 ;  /* 0x0000000495367825 */ /* 0x000fc800078e0250 */
[----:B------:R-:W-:Y:S02]  /*5150*/  IMAD.U32 R81, RZ, RZ, UR12 ;  /* 0x0000000cff517e24 */ /* 0x000fe4000f8e00ff */
[----:B------:R-:W-:Y:S02]  /*5160*/  IMAD.U32 R149, RZ, RZ, UR12 ;  /* 0x0000000cff957e24 */ /* 0x000fe4000f8e00ff */
[C---:B------:R-:W-:Y:S01]  /*5170*/  IMAD.WIDE R98, R81.reuse, 0x4, R98 ;  /* 0x0000000451627825 */ /* 0x040fe200078e0262 */
[----:B------:R-:W-:Y:S01]  /*5180*/  @!PT LDS RZ, [RZ] ;  /* 0x00000000fffff984 */ /* 0x000fe20000000800 */
[----:B------:R-:W-:Y:S01]  /*5190*/  @!PT LDS RZ, [RZ] ;  /* 0x00000000fffff984 */ /* 0x000fe20000000800 */
[----:B------:R-:W-:Y:S01]  /*51a0*/  @!PT LDS RZ, [RZ] ;  /* 0x00000000fffff984 */ /* 0x000fe20000000800 */
[----:B------:R2:W-:Y:S01]  /*51b0*/  LDGSTS.E [R173+0x10000], desc[UR16][R66.64], P2 ;  /* 0x1000000042ad7fae */ /* 0x0005e200091a1010 */
[----:B-1----:R-:W-:Y:S02]  /*51c0*/  IADD3 R62, P2, PT, R66, UR19, RZ ;  /* 0x00000013423e7c10 */ /* 0x002fe4000ff5e0ff */
[----:B------:R-:W-:Y:S01]  /*51d0*/  IMAD.WIDE R110, R81, 0x4, R110 ;  /* 0x00000004516e7825 */ /* 0x000fe200078e026e */
[----:B------:R-:W-:Y:S01]  /*51e0*/  SHF.R.U64 R81, R128, 0x14, RZ ;  /* 0x0000001480517819 */ /* 0x000fe200000012ff */
[----:B------:R1:W-:Y:S01]  /*51f0*/  LDGSTS.E [R173+0x10004], desc[UR16][R70.64], P1 ;  /* 0x1000400046ad7fae */ /* 0x0003e200089a1010 */
[----:B------:R-:W-:Y:S01]  /*5200*/  IADD3.X R63, PT, PT, R67, UR62, RZ, P2, !PT ;  /* 0x0000003e433f7c10 */ /* 0x000fe200097fe4ff */
[----:B------:R-:W-:Y:S01]  /*5210*/  IMAD.WIDE R148, R149, 0x4, R104 ;  /* 0x0000000495947825 */ /* 0x000fe200078e0268 */
[----:B------:R-:W-:Y:S01]  /*5220*/  LOP3.LUT P1, RZ, R64, 0x1, RZ, 0xc0, !PT ;  /* 0x0000000140ff7812 */ /* 0x000fe2000782c0ff */
[----:B------:R3:W-:Y:S01]  /*5230*/  LDGSTS.E [R173+0x10008], desc[UR16][R74.64], P5 ;  /* 0x100080004aad7fae */ /* 0x0007e2000a9a1010 */
[----:B------:R-:W-:Y:S01]  /*5240*/  IADD3 R64, P2, PT, R70, UR19, RZ ;  /* 0x0000001346407c10 */ /* 0x000fe2000ff5e0ff */
[----:B------:R-:W-:Y:S01]  /*5250*/  IMAD.U32 R131, RZ, RZ, UR12 ;  /* 0x0000000cff837e24 */ /* 0x000fe2000f8e00ff */
[----:B------:R-:W-:Y:S01]  /*5260*/  SHF.R.U64 R104, R128, 0x9, RZ ;  /* 0x0000000980687819 */ /* 0x000fe200000012ff */
[----:B------:R4:W-:Y:S01]  /*5270*/  LDGSTS.E [R173+0x1000c], desc[UR16][R72.64], P3 ;  /* 0x1000c00048ad7fae */ /* 0x0009e200099a1010 */
[----:B------:R-:W-:Y:S01]  /*5280*/  LOP3.LUT P3, RZ, R65, 0x1, RZ, 0xc0, !PT ;  /* 0x0000000141ff7812 */ /* 0x000fe2000786c0ff */
[----:B------:R-:W-:Y:S01]  /*5290*/  IMAD.WIDE R130, R131, 0x4, R102 ;  /* 0x0000000483827825 */ /* 0x000fe200078e0266 */
[----:B------:R-:W-:-:S02]  /*52a0*/  IADD3.X R65, PT, PT, R71, UR62, RZ, P2, !PT ;  /* 0x0000003e47417c10 */ /* 0x000fc400097fe4ff */
[----:B------:R-:W-:Y:S02]  /*52b0*/  IADD3 R68, P2, PT, R72, UR19, RZ ;  /* 0x0000001348447c10 */ /* 0x000fe4000ff5e0ff */
[----:B--2---:R-:W-:Y:S01]  /*52c0*/  IADD3 R66, P5, PT, R74, UR19, RZ ;  /* 0x000000134a427c10 */ /* 0x004fe2000ffbe0ff */
[----:B------:R2:W-:Y:S01]  /*52d0*/  LDGSTS.E [R173+0x10010], desc[UR16][R76.64], P1 ;  /* 0x100100004cad7fae */ /* 0x0005e200089a1010 */
[C---:B-1----:R-:W-:Y:S02]  /*52e0*/  SHF.R.U64 R71, R128.reuse, 0x19, RZ ;  /* 0x0000001980477819 */ /* 0x042fe400000012ff */
[----:B------:R-:W-:Y:S02]  /*52f0*/  IADD3.X R69, PT, PT, R73, UR62, RZ, P2, !PT ;  /* 0x0000003e49457c10 */ /* 0x000fe400097fe4ff */
[C---:B---3--:R-:W-:Y:S01]  /*5300*/  SHF.R.U64 R74, R128.reuse, 0x18, RZ ;  /* 0x00000018804a7819 */ /* 0x048fe200000012ff */
[----:B------:R-:W-:Y:S01]  /*5310*/  LDGSTS.E [R173+0x10014], desc[UR16][R78.64], P3 ;  /* 0x100140004ead7fae */ /* 0x000fe200099a1010 */
[----:B----4-:R-:W-:-:S02]  /*5320*/  SHF.R.U64 R73, R128, 0x17, RZ ;  /* 0x0000001780497819 */ /* 0x010fc400000012ff */
[----:B------:R-:W-:Y:S02]  /*5330*/  LOP3.LUT P2, RZ, R71, 0x1, RZ, 0xc0, !PT ;  /* 0x0000000147ff7812 */ /* 0x000fe4000784c0ff */
[----:B------:R-:W-:Y:S02]  /*5340*/  LOP3.LUT P1, RZ, R74, 0x1, RZ, 0xc0, !PT ;  /* 0x000000014aff7812 */ /* 0x000fe4000782c0ff */
[----:B------:R-:W-:Y:S02]  /*5350*/  LOP3.LUT P3, RZ, R73, 0x1, RZ, 0xc0, !PT ;  /* 0x0000000149ff7812 */ /* 0x000fe4000786c0ff */
[----:B------:R-:W-:Y:S01]  /*5360*/  IADD3.X R67, PT, PT, R75, UR62, RZ, P5, !PT ;  /* 0x0000003e4b437c10 */ /* 0x000fe2000affe4ff */
[----:B------:R-:W-:Y:S01]  /*5370*/  IMAD.U32 R75, RZ, RZ, UR12 ;  /* 0x0000000cff4b7e24 */ /* 0x000fe2000f8e00ff */
[----:B------:R-:W-:Y:S02]  /*5380*/  IADD3 R70, P5, PT, R76, UR19, RZ ;  /* 0x000000134c467c10 */ /* 0x000fe4000ffbe0ff */
[----:B--2---:R-:W-:Y:S01]  /*5390*/  SHF.R.U64 R76, R128, 0x16, RZ ;  /* 0x00000016804c7819 */ /* 0x004fe200000012ff */
[----:B------:R-:W-:Y:S01]  /*53a0*/  IMAD.WIDE R106, R75, 0x4, R106 ;  /* 0x000000044b6a7825 */ /* 0x000fe200078e026a */
[----:B------:R-:W-:Y:S01]  /*53b0*/  IADD3.X R71, PT, PT, R77, UR62, RZ, P5, !PT ;  /* 0x0000003e4d477c10 */ /* 0x000fe2000affe4ff */
[----:B------:R1:W-:Y:S01]  /*53c0*/  LDGSTS.E [R173+0x10018], desc[UR16][R126.64], P2 ;  /* 0x100180007ead7fae */ /* 0x0003e200091a1010 */
[----:B------:R-:W-:-:S02]  /*53d0*/  IADD3 R72, P5, PT, R78, UR19, RZ ;  /* 0x000000134e487c10 */ /* 0x000fc4000ffbe0ff */
[----:B------:R-:W-:Y:S01]  /*53e0*/  SHF.R.U64 R77, R128, 0x15, RZ ;  /* 0x00000015804d7819 */ /* 0x000fe200000012ff */
[----:B------:R2:W-:Y:S01]  /*53f0*/  LDGSTS.E [R173+0x1001c], desc[UR16][R124.64], P1 ;  /* 0x1001c0007cad7fae */ /* 0x0005e200089a1010 */
[----:B------:R-:W-:Y:S02]  /*5400*/  IADD3.X R73, PT, PT, R79, UR62, RZ, P5, !PT ;  /* 0x0000003e4f497c10 */ /* 0x000fe4000affe4ff */
[----:B------:R-:W-:Y:S01]  /*5410*/  LOP3.LUT P2, RZ, R76, 0x1, RZ, 0xc0, !PT ;  /* 0x000000014cff7812 */ /* 0x000fe2000784c0ff */
[----:B------:R3:W-:Y:S01]  /*5420*/  LDGSTS.E [R173+0x10020], desc[UR16][R82.64], P3 ;  /* 0x1002000052ad7fae */ /* 0x0007e200099a1010 */
[----:B------:R-:W-:Y:S02]  /*5430*/  IADD3 R74, P5, PT, R126, UR19, RZ ;  /* 0x000000137e4a7c10 */ /* 0x000fe4000ffbe0ff */
[----:B------:R-:W-:Y:S02]  /*5440*/  LOP3.LUT P3, RZ, R77, 0x1, RZ, 0xc0, !PT ;  /* 0x000000014dff7812 */ /* 0x000fe4000786c0ff */
[----:B------:R-:W-:-:S02]  /*5450*/  IADD3 R76, P1, PT, R124, UR19, RZ ;  /* 0x000000137c4c7c10 */ /* 0x000fc4000ff3e0ff */
[----:B------:R-:W-:Y:S01]  /*5460*/  IADD3.X R75, PT, PT, R127, UR62, RZ, P5, !PT ;  /* 0x0000003e7f4b7c10 */ /* 0x000fe2000affe4ff */
[----:B-1----:R-:W-:Y:S01]  /*5470*/  IMAD.U32 R127, RZ, RZ, UR12 ;  /* 0x0000000cff7f7e24 */ /* 0x002fe2000f8e00ff */
[----:B------:R-:W-:Y:S02]  /*5480*/  IADD3 R78, P5, PT, R82, UR19, RZ ;  /* 0x00000013524e7c10 */ /* 0x000fe4000ffbe0ff */
[----:B------:R-:W-:Y:S01]  /*5490*/  IADD3.X R77, PT, PT, R125, UR62, RZ, P1, !PT ;  /* 0x0000003e7d4d7c10 */ /* 0x000fe20008ffe4ff */
[----:B------:R1:W-:Y:S01]  /*54a0*/  LDGSTS.E [R173+0x10024], desc[UR16][R118.64], P2 ;  /* 0x1002400076ad7fae */ /* 0x0003e200091a1010 */
[----:B------:R-:W-:Y:S01]  /*54b0*/  IADD3 R80, P1, PT, R118, UR19, RZ ;  /* 0x0000001376507c10 */ /* 0x000fe2000ff3e0ff */
[----:B--2---:R-:W-:Y:S01]  /*54c0*/  IMAD.U32 R125, RZ, RZ, UR12 ;  /* 0x0000000cff7d7e24 */ /* 0x004fe2000f8e00ff */
[----:B------:R-:W-:Y:S01]  /*54d0*/  SHF.R.U64 R126, R128, 0x13, RZ ;  /* 0x00000013807e7819 */ /* 0x000fe200000012ff */
[----:B------:R2:W-:Y:S01]  /*54e0*/  LDGSTS.E [R173+0x10028], desc[UR16][R122.64], P3 ;  /* 0x100280007aad7fae */ /* 0x0005e200099a1010 */
[----:B------:R-:W-:Y:S01]  /*54f0*/  IADD3.X R79, PT, PT, R83, UR62, RZ, P5, !PT ;  /* 0x0000003e534f7c10 */ /* 0x000fe2000affe4ff */
[----:B------:R-:W-:Y:S01]  /*5500*/  IMAD.WIDE R124, R125, 0x4, R84 ;  /* 0x000000047d7c7825 */ /* 0x000fe200078e0254 */
[----:B------:R-:W-:-:S02]  /*5510*/  LOP3.LUT P5, RZ, R81, 0x1, RZ, 0xc0, !PT ;  /* 0x0000000151ff7812 */ /* 0x000fc400078ac0ff */
[----:B------:R-:W-:Y:S02]  /*5520*/  IADD3.X R81, PT, PT, R119, UR62, RZ, P1, !PT ;  /* 0x0000003e77517c10 */ /* 0x000fe40008ffe4ff */
[----:B---3--:R-:W-:Y:S01]  /*5530*/  SHF.R.U64 R83, R128, 0x12, RZ ;  /* 0x0000001280537819 */ /* 0x008fe200000012ff */
[C---:B-1----:R-:W-:Y:S01]  /*5540*/  IMAD.WIDE R118, R127.reuse, 0x4, R86 ;  /* 0x000000047f767825 */ /* 0x042fe200078e0256 */
[----:B------:R-:W-:Y:S02]  /*5550*/  LOP3.LUT P1, RZ, R126, 0x1, RZ, 0xc0, !PT ;  /* 0x000000017eff7812 */ /* 0x000fe4000782c0ff */
[----:B------:R-:W-:Y:S01]  /*5560*/  IADD3 R82, P3, PT, R122, UR19, RZ ;  /* 0x000000137a527c10 */ /* 0x000fe2000ff7e0ff */
[----:B------:R-:W-:Y:S01]  /*5570*/  IMAD.WIDE R126, R127, 0x4, R92 ;  /* 0x000000047f7e7825 */ /* 0x000fe200078e025c */
[----:B------:R-:W-:Y:S02]  /*5580*/  LOP3.LUT P2, RZ, R83, 0x1, RZ, 0xc0, !PT ;  /* 0x0000000153ff7812 */ /* 0x000fe4000784c0ff */
[----:B------:R-:W-:Y:S01]  /*5590*/  IADD3.X R83, PT, PT, R123, UR62, RZ, P3, !PT ;  /* 0x0000003e7b537c10 */ /* 0x000fe20009ffe4ff */
[----:B------:R1:W-:Y:S01]  /*55a0*/  LDGSTS.E [R173+0x1002c], desc[UR16][R88.64], P5 ;  /* 0x1002c00058ad7fae */ /* 0x0003e2000a9a1010 */
[----:B------:R-:W-:Y:S01]  /*55b0*/  IADD3 R84, P3, PT, R88, UR19, RZ ;  /* 0x0000001358547c10 */ /* 0x000fe2000ff7e0ff */
[----:B--2---:R-:W-:Y:S01]  /*55c0*/  IMAD.U32 R123, RZ, RZ, UR12 ;  /* 0x0000000cff7b7e24 */ /* 0x004fe2000f8e00ff */
[----:B------:R-:W-:-:S02]  /*55d0*/  SHF.R.U64 R87, R128, 0x11, RZ ;  /* 0x0000001180577819 */ /* 0x000fc400000012ff */
[C---:B------:R-:W-:Y:S01]  /*55e0*/  SHF.R.U64 R86, R128.reuse, 0x10, RZ ;  /* 0x0000001080567819 */ /* 0x040fe200000012ff */
[----:B------:R-:W-:Y:S01]  /*55f0*/  LDGSTS.E [R173+0x10030], desc[UR16][R108.64], P1 ;  /* 0x100300006cad7fae */ /* 0x000fe200089a1010 */
[----:B------:R-:W-:Y:S01]  /*5600*/  IADD3.X R85, PT, PT, R89, UR62, RZ, P3, !PT ;  /* 0x0000003e59557c10 */ /* 0x000fe20009ffe4ff */
[----:B------:R-:W-:Y:S01]  /*5610*/  IMAD.WIDE R122, R123, 0x4, R90 ;  /* 0x000000047b7a7825 */ /* 0x000fe200078e025a */
[----:B------:R-:W-:Y:S01]  /*5620*/  LOP3.LUT P3, RZ, R87, 0x1, RZ, 0xc0, !PT ;  /* 0x0000000157ff7812 */ /* 0x000fe2000786c0ff */
[----:B------:R2:W-:Y:S01]  /*5630*/  LDGSTS.E [R173+0x10034], desc[UR16][R94.64], P2 ;  /* 0x100340005ead7fae */ /* 0x0005e200091a1010 */
[----:B------:R-:W-:Y:S02]  /*5640*/  SHF.R.U64 R87, R128, 0xf, RZ ;  /* 0x0000000f80577819 */ /* 0x000fe400000012ff */
[----:B------:R-:W-:Y:S02]  /*5650*/  LOP3.LUT P1, RZ, R86, 0x1, RZ, 0xc0, !PT ;  /* 0x0000000156ff7812 */ /* 0x000fe4000782c0ff */
[----:B------:R-:W-:-:S02]  /*5660*/  LOP3.LUT P2, RZ, R87, 0x1, RZ, 0xc0, !PT ;  /* 0x0000000157ff7812 */ /* 0x000fc4000784c0ff */
[----:B------:R-:W-:Y:S02]  /*5670*/  IADD3 R86, P5, PT, R108, UR19, RZ ;  /* 0x000000136c567c10 */ /* 0x000fe4000ffbe0ff */
[C---:B------:R-:W-:Y:S02]  /*5680*/  SHF.R.U64 R91, R128.reuse, 0xd, RZ ;  /* 0x0000000d805b7819 */ /* 0x040fe400000012ff */
[----:B------:R-:W-:Y:S01]  /*5690*/  SHF.R.U64 R92, R128, 0xe, RZ ;  /* 0x0000000e805c7819 */ /* 0x000fe200000012ff */
[----:B------:R3:W-:Y:S01]  /*56a0*/  LDGSTS.E [R173+0x10038], desc[UR16][R96.64], P3 ;  /* 0x1003800060ad7fae */ /* 0x0007e200099a1010 */
[----:B------:R-:W-:Y:S02]  /*56b0*/  IADD3.X R87, PT, PT, R109, UR62, RZ, P5, !PT ;  /* 0x0000003e6d577c10 */ /* 0x000fe4000affe4ff */
[----:B-1----:R-:W-:Y:S01]  /*56c0*/  IADD3 R88, P5, PT, R94, UR19, RZ ;  /* 0x000000135e587c10 */ /* 0x002fe2000ffbe0ff */
[----:B------:R1:W-:Y:S01]  /*56d0*/  LDGSTS.E [R173+0x1003c], desc[UR16][R100.64], P1 ;  /* 0x1003c00064ad7fae */ /* 0x0003e200089a1010 */
[----:B------:R-:W-:-:S02]  /*56e0*/  IADD3 R90, P1, PT, R96, UR19, RZ ;  /* 0x00000013605a7c10 */ /* 0x000fc4000ff3e0ff */
[----:B------:R-:W-:Y:S01]  /*56f0*/  LOP3.LUT P3, RZ, R92, 0x1, RZ, 0xc0, !PT ;  /* 0x000000015cff7812 */ /* 0x000fe2000786c0ff */
[----:B------:R4:W-:Y:S01]  /*5700*/  LDGSTS.E [R173+0x10040], desc[UR16][R98.64], P2 ;  /* 0x1004000062ad7fae */ /* 0x0009e200091a1010 */
[----:B------:R-:W-:Y:S02]  /*5710*/  LOP3.LUT P2, RZ, R91, 0x1, RZ, 0xc0, !PT ;  /* 0x000000015bff7812 */ /* 0x000fe4000784c0ff */
[----:B------:R-:W-:Y:S02]  /*5720*/  IADD3.X R91, PT, PT, R97, UR62, RZ, P1, !PT ;  /* 0x0000003e615b7c10 */ /* 0x000fe40008ffe4ff */
[----:B--2---:R-:W-:Y:S02]  /*5730*/  IADD3 R94, P1, PT, R98, UR19, RZ ;  /* 0x00000013625e7c10 */ /* 0x004fe4000ff3e0ff */
[----:B---3--:R-:W-:Y:S02]  /*5740*/  SHF.R.U64 R97, R128, 0xc, RZ ;  /* 0x0000000c80617819 */ /* 0x008fe400000012ff */
[----:B------:R-:W-:-:S02]  /*5750*/  IADD3.X R89, PT, PT, R95, UR62, RZ, P5, !PT ;  /* 0x0000003e5f597c10 */ /* 0x000fc4000affe4ff */
[----:B------:R-:W-:Y:S01]  /*5760*/  IADD3.X R95, PT, PT, R99, UR62, RZ, P1, !PT ;  /* 0x0000003e635f7c10 */ /* 0x000fe20008ffe4ff */
[----:B------:R-:W-:Y:S01]  /*5770*/  LDGSTS.E [R173+0x10044], desc[UR16][R106.64], P3 ;  /* 0x100440006aad7fae */ /* 0x000fe200099a1010 */
[----:B------:R-:W-:Y:S02]  /*5780*/  LOP3.LUT P1, RZ, R97, 0x1, RZ, 0xc0, !PT ;  /* 0x0000000161ff7812 */ /* 0x000fe4000782c0ff */
[----:B------:R-:W-:Y:S01]  /*5790*/  IADD3 R92, P5, PT, R100, UR19, RZ ;  /* 0x00000013645c7c10 */ /* 0x000fe2000ffbe0ff */
[----:B------:R-:W-:Y:S01]  /*57a0*/  LDGSTS.E [R173+0x10048], desc[UR16][R110.64], P2 ;  /* 0x100480006ead7fae */ /* 0x000fe200091a1010 */
[----:B-1----:R-:W-:Y:S02]  /*57b0*/  SHF.R.U64 R100, R128, 0xb, RZ ;  /* 0x0000000b80647819 */ /* 0x002fe400000012ff */
[----:B------:R-:W-:Y:S02]  /*57c0*/  IADD3.X R93, PT, PT, R101, UR62, RZ, P5, !PT ;  /* 0x0000003e655d7c10 */ /* 0x000fe4000affe4ff */
[----:B------:R-:W-:-:S02]  /*57d0*/  IADD3 R96, P5, PT, R106, UR19, RZ ;  /* 0x000000136a607c10 */ /* 0x000fc4000ffbe0ff */
[----:B----4-:R-:W-:Y:S02]  /*57e0*/  SHF.R.U64 R99, R128, 0xa, RZ ;  /* 0x0000000a80637819 */ /* 0x010fe400000012ff */
[----:B------:R-:W-:Y:S01]  /*57f0*/  LOP3.LUT P3, RZ, R100, 0x1, RZ, 0xc0, !PT ;  /* 0x0000000164ff7812 */ /* 0x000fe2000786c0ff */
[----:B------:R1:W-:Y:S01]  /*5800*/  LDGSTS.E [R173+0x1004c], desc[UR16][R124.64], P1 ;  /* 0x1004c0007cad7fae */ /* 0x0003e200089a1010 */
[----:B------:R-:W-:Y:S02]  /*5810*/  IADD3.X R97, PT, PT, R107, UR62, RZ, P5, !PT ;  /* 0x0000003e6b617c10 */ /* 0x000fe4000affe4ff */
[----:B------:R-:W-:Y:S02]  /*5820*/  IADD3 R98, P5, PT, R110, UR19, RZ ;  /* 0x000000136e627c10 */ /* 0x000fe4000ffbe0ff */
[----:B------:R-:W-:Y:S02]  /*5830*/  LOP3.LUT P2, RZ, R99, 0x1, RZ, 0xc0, !PT ;  /* 0x0000000163ff7812 */ /* 0x000fe4000784c0ff */
[----:B------:R-:W-:-:S02]  /*5840*/  LOP3.LUT P1, RZ, R104, 0x1, RZ, 0xc0, !PT ;  /* 0x0000000168ff7812 */ /* 0x000fc4000782c0ff */
[----:B------:R-:W-:Y:S02]  /*5850*/  IADD3.X R99, PT, PT, R111, UR62, RZ, P5, !PT ;  /* 0x0000003e6f637c10 */ /* 0x000fe4000affe4ff */
[----:B------:R-:W-:Y:S01]  /*5860*/  IADD3 R100, P5, PT, R124, UR19, RZ ;  /* 0x000000137c647c10 */ /* 0x000fe2000ffbe0ff */
[----:B------:R-:W-:Y:S01]  /*5870*/  LDGSTS.E [R173+0x10050], desc[UR16][R118.64], P3 ;  /* 0x1005000076ad7fae */ /* 0x000fe200099a1010 */
[----:B------:R-:W-:Y:S02]  /*5880*/  SHF.R.U64 R103, R128, 0x8, RZ ;  /* 0x0000000880677819 */ /* 0x000fe400000012ff */
[----:B------:R-:W-:Y:S01]  /*5890*/  IADD3.X R101, PT, PT, R125, UR62, RZ, P5, !PT ;  /* 0x0000003e7d657c10 */ /* 0x000fe2000affe4ff */
[----:B-1----:R-:W-:Y:S01]  /*58a0*/  IMAD.U32 R125, RZ, RZ, UR12 ;  /* 0x0000000cff7d7e24 */ /* 0x002fe2000f8e00ff */
[----:B------:R-:W-:Y:S01]  /*58b0*/  IADD3 R104, P5, PT, R126, UR19, RZ ;  /* 0x000000137e687c10 */ /* 0x000fe2000ffbe0ff */
[----:B------:R1:W-:Y:S01]  /*58c0*/  LDGSTS.E [R173+0x10054], desc[UR16][R126.64], P2 ;  /* 0x100540007ead7fae */ /* 0x0003e200091a1010 */
[----:B------:R-:W-:Y:S01]  /*58d0*/  SHF.R.U64 R107, R128, 0x7, RZ ;  /* 0x00000007806b7819 */ /* 0x000fe200000012ff */
[----:B------:R-:W-:Y:S01]  /*58e0*/  IMAD.WIDE R124, R125, 0x4, R112 ;  /* 0x000000047d7c7825 */ /* 0x000fe200078e0270 */
[----:B------:R-:W-:Y:S01]  /*58f0*/  IADD3 R102, P3, PT, R118, UR19, RZ ;  /* 0x0000001376667c10 */ /* 0x000fe2000ff7e0ff */
[----:B------:R2:W-:Y:S01]  /*5900*/  LDGSTS.E [R173+0x10058], desc[UR16][R122.64], P1 ;  /* 0x100580007aad7fae */ /* 0x0005e200089a1010 */
[----:B------:R-:W-:-:S02]  /*5910*/  SHF.R.U64 R108, R128, 0x6, RZ ;  /* 0x00000006806c7819 */ /* 0x000fc400000012ff */
[----:B------:R-:W-:Y:S02]  /*5920*/  LOP3.LUT P2, RZ, R103, 0x1, RZ, 0xc0, !PT ;  /* 0x0000000167ff7812 */ /* 0x000fe4000784c0ff */
[----:B------:R-:W-:Y:S02]  /*5930*/  IADD3.X R105, PT, PT, R127, UR62, RZ, P5, !PT ;  /* 0x0000003e7f697c10 */ /* 0x000fe4000affe4ff */
[----:B------:R-:W-:Y:S01]  /*5940*/  LOP3.LUT P5, RZ, R107, 0x1, RZ, 0xc0, !PT ;  /* 0x000000016bff7812 */ /* 0x000fe200078ac0ff */
[----:B-1----:R-:W-:Y:S01]  /*5950*/  IMAD.U32 R127, RZ, RZ, UR12 ;  /* 0x0000000cff7f7e24 */ /* 0x002fe2000f8e00ff */
[----:B------:R-:W-:Y:S01]  /*5960*/  IADD3.X R103, PT, PT, R119, UR62, RZ, P3, !PT ;  /* 0x0000003e77677c10 */ /* 0x000fe20009ffe4ff */
[----:B------:R-:W-:Y:S01]  /*5970*/  IMAD.U32 R119, RZ, RZ, UR12 ;  /* 0x0000000cff777e24 */ /* 0x000fe2000f8e00ff */
[----:B------:R-:W-:Y:S02]  /*5980*/  LOP3.LUT P1, RZ, R108, 0x1, RZ, 0xc0, !PT ;  /* 0x000000016cff7812 */ /* 0x000fe4000782c0ff */
[----:B------:R-:W-:Y:S01]  /*5990*/  IADD3 R106, P3, PT, R122, UR19, RZ ;  /* 0x000000137a6a7c10 */ /* 0x000fe2000ff7e0ff */
[----:B------:R-:W-:Y:S01]  /*59a0*/  IMAD.WIDE R118, R119, 0x4, R114 ;  /* 0x0000000477767825 */ /* 0x000fe200078e0272 */
[----:B------:R-:W-:Y:S01]  /*59b0*/  SHF.R.U64 R114, R128, 0x4, RZ ;  /* 0x0000000480727819 */ /* 0x000fe200000012ff */
[----:B------:R-:W-:Y:S01]  /*59c0*/  LDGSTS.E [R173+0x1005c], desc[UR16][R148.64], P2 ;  /* 0x1005c00094ad7fae */ /* 0x000fe200091a1010 */
[----:B------:R-:W-:Y:S01]  /*59d0*/  IADD3.X R107, PT, PT, R123, UR62, RZ, P3, !PT ;  /* 0x0000003e7b6b7c10 */ /* 0x000fe20009ffe4ff */
[----:B--2---:R-:W-:Y:S01]  /*59e0*/  IMAD.U32 R123, RZ, RZ, UR12 ;  /* 0x0000000cff7b7e24 */ /* 0x004fe2000f8e00ff */
[----:B------:R-:W-:Y:S01]  /*59f0*/  IADD3 R110, P3, PT, R130, UR19, RZ ;  /* 0x00000013826e7c10 */ /* 0x000fe2000ff7e0ff */
[----:B------:R-:W-:Y:S01]  /*5a00*/  LDGSTS.E [R173+0x10060], desc[UR16][R130.64], P5 ;  /* 0x1006000082ad7fae */ /* 0x000fe2000a9a1010 */
[----:B------:R-:W-:Y:S01]  /*5a10*/  IADD3 R108, P2, PT, R148, UR19, RZ ;  /* 0x00000013946c7c10 */ /* 0x000fe2000ff5e0ff */
[----:B------:R-:W-:Y:S01]  /*5a20*/  IMAD.WIDE R122, R123, 0x4, R16 ;  /* 0x000000047b7a7825 */ /* 0x000fe200078e0210 */
[----:B------:R-:W-:Y:S01]  /*5a30*/  IADD3.X R111, PT, PT, R131, UR62, RZ, P3, !PT ;  /* 0x0000003e836f7c10 */ /* 0x000fe20009ffe4ff */
[----:B------:R1:W-:Y:S01]  /*5a40*/  LDGSTS.E [R173+0x10064], desc[UR16][R124.64], P1 ;  /* 0x100640007cad7fae */ /* 0x0003e200089a1010 */
[----:B------:R-:W-:Y:S01]  /*5a50*/  ISETP.GE.AND P3, PT, R36, R129, PT ;  /* 0x000000812400720c */ /* 0x000fe20003f66270 */
[----:B------:R-:W-:Y:S01]  /*5a60*/  IMAD.WIDE R16, R127, 0x4, R116 ;  /* 0x000000047f107825 */ /* 0x000fe200078e0274 */
[----:B------:R-:W-:-:S02]  /*5a70*/  LOP3.LUT P1, RZ, R114, 0x1, RZ, 0xc0, !PT ;  /* 0x0000000172ff7812 */ /* 0x000fc4000782c0ff */
[----:B------:R-:W-:Y:S01]  /*5a80*/  SHF.R.U64 R113, R128, 0x5, RZ ;  /* 0x0000000580717819 */ /* 0x000fe200000012ff */
[----:B------:R-:W-:Y:S01]  /*5a90*/  IMAD.U32 R129, RZ, RZ, UR12 ;  /* 0x0000000cff817e24 */ /* 0x000fe2000f8e00ff */
[----:B------:R-:W-:Y:S01]  /*5aa0*/  SEL R114, RZ, 0x4, P3 ;  /* 0x00000004ff727807 */ /* 0x000fe20001800000 */
[----:B------:R-:W-:Y:S01]  /*5ab0*/  IMAD.U32 R127, RZ, RZ, UR13 ;  /* 0x0000000dff7f7e24 */ /* 0x000fe2000f8e00ff */
[----:B------:R-:W-:Y:S01]  /*5ac0*/  ISETP.GT.AND P3, PT, R172, 0x3f, PT ;  /* 0x0000003fac00780c */ /* 0x000fe20003f64270 */
[----:B------:R-:W-:Y:S01]  /*5ad0*/  IMAD.WIDE R8, R129, 0x4, R8 ;  /* 0x0000000481087825 */ /* 0x000fe200078e0208 */
[----:B------:R-:W-:Y:S02]  /*5ae0*/  SHF.R.U64 R115, R128, 0x3, RZ ;  /* 0x0000000380737819 */ /* 0x000fe400000012ff */
[----:B------:R-:W-:Y:S01]  /*5af0*/  IADD3.X R109, PT, PT, R149, UR62, RZ, P2, !PT ;  /* 0x0000003e956d7c10 */ /* 0x000fe200097fe4ff */
[----:B------:R-:W-:Y:S01]  /*5b00*/  IMAD.WIDE R120, R127, 0x4, R120 ;  /* 0x000000047f787825 */ /* 0x000fe200078e0278 */
[----:B------:R-:W-:-:S02]  /*5b10*/  LOP3.LUT P2, RZ, R113, 0x1, RZ, 0xc0, !PT ;  /* 0x0000000171ff7812 */ /* 0x000fc4000784c0ff */
[----:B------:R-:W-:Y:S02]  /*5b20*/  SEL R126, R114, RZ, P3 ;  /* 0x000000ff727e7207 */ /* 0x000fe40001800000 */
[----:B------:R-:W-:Y:S02]  /*5b30*/  LOP3.LUT P3, RZ, R115, 0x1, RZ, 0xc0, !PT ;  /* 0x0000000173ff7812 */ /* 0x000fe4000786c0ff */
[----:B------:R-:W-:Y:S02]  /*5b40*/  IADD3 R112, P5, PT, R124, UR19, RZ ;  /* 0x000000137c707c10 */ /* 0x000fe4000ffbe0ff */
[C---:B------:R-:W-:Y:S02]  /*5b50*/  SHF.R.U64 R116, R128.reuse, 0x2, RZ ;  /* 0x0000000280747819 */ /* 0x040fe400000012ff */
[----:B------:R-:W-:Y:S02]  /*5b60*/  SHF.R.U64 R128, R128, 0x1, RZ ;  /* 0x0000000180807819 */ /* 0x000fe400000012ff */
[----:B------:R-:W-:Y:S01]  /*5b70*/  IADD3.X R113, PT, PT, R125, UR62, RZ, P5, !PT ;  /* 0x0000003e7d717c10 */ /* 0x000fe2000affe4ff */
[----:B------:R2:W-:Y:S01]  /*5b80*/  LDGSTS.E [R173+0x10068], desc[UR16][R118.64], P2 ;  /* 0x1006800076ad7fae */ /* 0x0005e200091a1010 */
[----:B------:R-:W-:Y:S01]  /*5b90*/  IADD3 R114, P5, PT, R118, UR19, RZ ;  /* 0x0000001376727c10 */ /* 0x000fe2000ffbe0ff */
[----:B-1----:R-:W-:Y:S01]  /*5ba0*/  IMAD.U32 R125, RZ, RZ, UR12 ;  /* 0x0000000cff7d7e24 */ /* 0x002fe2000f8e00ff */
[----:B------:R-:W-:Y:S01]  /*5bb0*/  ISETP.NE.U32.AND P2, PT, R126, RZ, PT ;  /* 0x000000ff7e00720c */ /* 0x000fe20003f45070 */
[----:B------:R1:W-:Y:S01]  /*5bc0*/  LDGSTS.E [R173+0x1006c], desc[UR16][R122.64], P1 ;  /* 0x1006c0007aad7fae */ /* 0x0003e200089a1010 */
[----:B------:R-:W-:Y:S01]  /*5bd0*/  LOP3.LUT P1, RZ, R116, 0x1, RZ, 0xc0, !PT ;  /* 0x0000000174ff7812 */ /* 0x000fe2000782c0ff */
[----:B------:R-:W-:Y:S01]  /*5be0*/  IMAD.WIDE R6, R125, 0x4, R6 ;  /* 0x000000047d067825 */ /* 0x000fe200078e0206 */
[----:B------:R-:W-:Y:S01]  /*5bf0*/  IADD3.X R115, PT, PT, R119, UR62, RZ, P5, !PT ;  /* 0x0000003e77737c10 */ /* 0x000fe2000affe4ff */
[----:B------:R-:W-:Y:S01]  /*5c00*/  LDGSTS.E [R173+0x10070], desc[UR16][R16.64], P3 ;  /* 0x1007000010ad7fae */ /* 0x000fe200099a1010 */
[----:B------:R-:W-:-:S02]  /*5c10*/  LOP3.LUT P3, RZ, R128, 0x1, RZ, 0xc0, !PT ;  /* 0x0000000180ff7812 */ /* 0x000fc4000786c0ff */
[----:B------:R-:W-:Y:S01]  /*5c20*/  IADD3 R116, P5, PT, R122, UR19, RZ ;  /* 0x000000137a747c10 */ /* 0x000fe2000ffbe0ff */
[----:B--2---:R-:W-:-:S03]  /*5c30*/  IMAD.U32 R119, RZ, RZ, UR12 ;  /* 0x0000000cff777e24 */ /* 0x004fc6000f8e00ff */
[----:B------:R-:W-:Y:S01]  /*5c40*/  IADD3.X R117, PT, PT, R123, UR62, RZ, P5, !PT ;  /* 0x0000003e7b757c10 */ /* 0x000fe2000affe4ff */
[----:B------:R-:W-:Y:S01]  /*5c50*/  IMAD.WIDE R4, R119, 0x4, R4 ;  /* 0x0000000477047825 */ /* 0x000fe200078e0204 */
[----:B------:R-:W-:Y:S01]  /*5c60*/  IADD3 R118, P5, PT, R132, UR63, RZ ;  /* 0x0000003f84767c10 */ /* 0x000fe2000ffbe0ff */
[----:B------:R-:W-:Y:S01]  /*5c70*/  LDGSTS.E [R173+0x10074], desc[UR16][R8.64], P1 ;  /* 0x1007400008ad7fae */ /* 0x000fe200089a1010 */
[----:B-1----:R-:W-:Y:S02]  /*5c80*/  IADD3 R122, P1, PT, R134, UR63, RZ ;  /* 0x0000003f867a7c10 */ /* 0x002fe4000ff3e0ff */
[----:B------:R-:W-:Y:S01]  /*5c90*/  IADD3.X R119, PT, PT, R133, UR64, RZ, P5, !PT ;  /* 0x0000004085777c10 */ /* 0x000fe2000affe4ff */
[----:B------:R-:W-:Y:S01]  /*5ca0*/  LDGSTS.E [R173+0x10078], desc[UR16][R6.64], P3 ;  /* 0x1007800006ad7fae */ /* 0x000fe200099a1010 */
[----:B------:R-:W-:Y:S02]  /*5cb0*/  IADD3 R124, P3, PT, R136, UR63, RZ ;  /* 0x0000003f887c7c10 */ /* 0x000fe4000ff7e0ff */
[----:B------:R-:W-:Y:S01]  /*5cc0*/  IADD3.X R123, PT, PT, R135, UR64, RZ, P1, !PT ;  /* 0x00000040877b7c10 */ /* 0x000fe20008ffe4ff */
[----:B------:R-:W-:Y:S01]  /*5cd0*/  LDGSTS.E [R173+0x1007c], desc[UR16][R4.64], !P4 ;  /* 0x1007c00004ad7fae */ /* 0x000fe2000e1a1010 */
[----:B------:R-:W-:-:S02]  /*5ce0*/  IADD3 R126, P1, PT, R138, UR63, RZ ;  /* 0x0000003f8a7e7c10 */ /* 0x000fc4000ff3e0ff */
[----:B------:R-:W-:Y:S01]  /*5cf0*/  IADD3.X R125, PT, PT, R137, UR64, RZ, P3, !PT ;  /* 0x00000040897d7c10 */ /* 0x000fe20009ffe4ff */
[----:B------:R-:W0:Y:S01]  /*5d00*/  LDGDEPBAR ;  /* 0x00000000000079af */ /* 0x000e220000000000 */
[----:B------:R-:W-:Y:S02]  /*5d10*/  IADD3 R128, P3, PT, R140, UR63, RZ ;  /* 0x0000003f8c807c10 */ /* 0x000fe4000ff7e0ff */
[----:B------:R-:W-:Y:S01]  /*5d20*/  IADD3.X R127, PT, PT, R139, UR64, RZ, P1, !PT ;  /* 0x000000408b7f7c10 */ /* 0x000fe20008ffe4ff */
[----:B------:R1:W-:Y:S01]  /*5d30*/  LDGSTS.E [R241+0x4000], desc[UR16][R132.64], P2 ;  /* 0x0400000084f17fae */ /* 0x0003e200091a1010 */
[----:B------:R-:W-:Y:S02]  /*5d40*/  IADD3 R130, P1, PT, R142, UR63, RZ ;  /* 0x0000003f8e827c10 */ /* 0x000fe4000ff3e0ff */
[----:B------:R-:W-:Y:S01]  /*5d50*/  IADD3.X R129, PT, PT, R141, UR64, RZ, P3, !PT ;  /* 0x000000408d817c10 */ /* 0x000fe20009ffe4ff */
[----:B------:R2:W-:Y:S01]  /*5d60*/  LDGSTS.E [R241+0x4400], desc[UR16][R134.64], P2 ;  /* 0x0440000086f17fae */ /* 0x0005e200091a1010 */
[----:B------:R-:W-:-:S02]  /*5d70*/  IADD3.X R131, PT, PT, R143, UR64, RZ, P1, !PT ;  /* 0x000000408f837c10 */ /* 0x000fc40008ffe4ff */
[----:B------:R-:W-:Y:S01]  /*5d80*/  IADD3 R150, P4, PT, R20, UR63, RZ ;  /* 0x0000003f14967c10 */ /* 0x000fe2000ff9e0ff */
[----:B------:R3:W-:Y:S01]  /*5d90*/  LDGSTS.E [R241+0x4800], desc[UR16][R136.64], P2 ;  /* 0x0480000088f17fae */ /* 0x0007e200091a1010 */
[----:B------:R-:W-:Y:S02]  /*5da0*/  ISETP.NE.U32.AND P5, PT, RZ, UR20, PT ;  /* 0x00000014ff007c0c */ /* 0x000fe4000bfa5070 */
[----:B------:R-:W-:Y:S01]  /*5db0*/  IADD3.X R151, PT, PT, R21, UR64, RZ, P4, !PT ;  /* 0x0000004015977c10 */ /* 0x000fe2000a7fe4ff */
[----:B------:R4:W-:Y:S01]  /*5dc0*/  LDGSTS.E [R241+0x4c00], desc[UR16][R138.64], P2 ;  /* 0x04c000008af17fae */ /* 0x0009e200091a1010 */
[----:B-1----:R-:W-:Y:S02]  /*5dd0*/  IADD3 R132, P3, PT, R144, UR63, RZ ;  /* 0x0000003f90847c10 */ /* 0x002fe4000ff7e0ff */
[----:B------:R-:W-:Y:S01]  /*5de0*/  IADD3 R158, P4, PT, R14, UR63, RZ ;  /* 0x0000003f0e9e7c10 */ /* 0x000fe2000ff9e0ff */
[----:B------:R1:W-:Y:S01]  /*5df0*/  LDGSTS.E [R241+0x5000], desc[UR16][R140.64], P2 ;  /* 0x050000008cf17fae */ /* 0x0003e200091a1010 */
[----:B--2---:R-:W-:-:S02]  /*5e00*/  IADD3 R134, P1, PT, R146, UR63, RZ ;  /* 0x0000003f92867c10 */ /* 0x004fc4000ff3e0ff */
[----:B------:R-:W-:Y:S01]  /*5e10*/  IADD3.X R133, PT, PT, R145, UR64, RZ, P3, !PT ;  /* 0x0000004091857c10 */ /* 0x000fe20009ffe4ff */
[----:B------:R2:W-:Y:S01]  /*5e20*/  LDGSTS.E [R241+0x5400], desc[UR16][R142.64], P2 ;  /* 0x054000008ef17fae */ /* 0x0005e200091a1010 */
[----:B---3--:R-:W-:Y:S02]  /*5e30*/  IADD3 R136, P3, PT, R34, UR63, RZ ;  /* 0x0000003f22887c10 */ /* 0x008fe4000ff7e0ff */
[----:B------:R-:W-:Y:S01]  /*5e40*/  IADD3.X R135, PT, PT, R147, UR64, RZ, P1, !PT ;  /* 0x0000004093877c10 */ /* 0x000fe20008ffe4ff */
[----:B------:R3:W-:Y:S01]  /*5e50*/  LDGSTS.E [R241+0x5800], desc[UR16][R144.64], P2 ;  /* 0x0580000090f17fae */ /* 0x0007e200091a1010 */
[----:B----4-:R-:W-:Y:S02]  /*5e60*/  IADD3 R138, P1, PT, R32, UR63, RZ ;  /* 0x0000003f208a7c10 */ /* 0x010fe4000ff3e0ff */
[----:B------:R-:W-:Y:S01]  /*5e70*/  IADD3.X R137, PT, PT, R35, UR64, RZ, P3, !PT ;  /* 0x0000004023897c10 */ /* 0x000fe20009ffe4ff */
[----:B------:R4:W-:Y:S01]  /*5e80*/  LDGSTS.E [R241+0x5c00], desc[UR16][R146.64], P2 ;  /* 0x05c0000092f17fae */ /* 0x0009e200091a1010 */
[----:B-1----:R-:W-:-:S02]  /*5e90*/  IADD3 R140, P3, PT, R30, UR63, RZ ;  /* 0x0000003f1e8c7c10 */ /* 0x002fc4000ff7e0ff */
[----:B------:R-:W-:Y:S01]  /*5ea0*/  IADD3.X R139, PT, PT, R33, UR64, RZ, P1, !PT ;  /* 0x00000040218b7c10 */ /* 0x000fe20008ffe4ff */
[----:B------:R1:W-:Y:S01]  /*5eb0*/  LDGSTS.E [R241+0x6000], desc[UR16][R34.64], P2 ;  /* 0x0600000022f17fae */ /* 0x0003e200091a1010 */
[----:B--2---:R-:W-:Y:S02]  /*5ec0*/  IADD3 R142, P1, PT, R28, UR63, RZ ;  /* 0x0000003f1c8e7c10 */ /* 0x004fe4000ff3e0ff */
[----:B------:R-:W-:Y:S01]  /*5ed0*/  IADD3.X R141, PT, PT, R31, UR64, RZ, P3, !PT ;  /* 0x000000401f8d7c10 */ /* 0x000fe20009ffe4ff */
[----:B------:R1:W-:Y:S01]  /*5ee0*/  LDGSTS.E [R241+0x6400], desc[UR16][R32.64], P2 ;  /* 0x0640000020f17fae */ /* 0x0003e200091a1010 */
[----:B---3--:R-:W-:Y:S02]  /*5ef0*/  IADD3 R144, P3, PT, R26, UR63, RZ ;  /* 0x0000003f1a907c10 */ /* 0x008fe4000ff7e0ff */
[----:B------:R-:W-:Y:S01]  /*5f00*/  IADD3.X R143, PT, PT, R29, UR64, RZ, P1, !PT ;  /* 0x000000401d8f7c10 */ /* 0x000fe20008ffe4ff */
[----:B------:R1:W-:Y:S01]  /*5f10*/  LDGSTS.E [R241+0x6800], desc[UR16][R30.64], P2 ;  /* 0x068000001ef17fae */ /* 0x0003e200091a1010 */
[----:B----4-:R-:W-:-:S02]  /*5f20*/  IADD3 R146, P1, PT, R24, UR63, RZ ;  /* 0x0000003f18927c10 */ /* 0x010fc4000ff3e0ff */
[----:B------:R-:W-:Y:S01]  /*5f30*/  IADD3.X R145, PT, PT, R27, UR64, RZ, P3, !PT ;  /* 0x000000401b917c10 */ /* 0x000fe20009ffe4ff */
[----:B------:R1:W-:Y:S01]  /*5f40*/  LDGSTS.E [R241+0x6c00], desc[UR16][R28.64], P2 ;  /* 0x06c000001cf17fae */ /* 0x0003e200091a1010 */
[----:B------:R-:W-:Y:S02]  /*5f50*/  IADD3 R148, P3, PT, R22, UR63, RZ ;  /* 0x0000003f16947c10 */ /* 0x000fe4000ff7e0ff */
[----:B------:R-:W-:Y:S01]  /*5f60*/  IADD3.X R147, PT, PT, R25, UR64, RZ, P1, !PT ;  /* 0x0000004019937c10 */ /* 0x000fe20008ffe4ff */
[----:B------:R1:W-:Y:S01]  /*5f70*/  LDGSTS.E [R241+0x7000], desc[UR16][R26.64], P2 ;  /* 0x070000001af17fae */ /* 0x0003e200091a1010 */
[----:B------:R-:W-:Y:S02]  /*5f80*/  IADD3 R152, P1, PT, R18, UR63, RZ ;  /* 0x0000003f12987c10 */ /* 0x000fe4000ff3e0ff */
[----:B------:R-:W-:Y:S01]  /*5f90*/  IADD3.X R149, PT, PT, R23, UR64, RZ, P3, !PT ;  /* 0x0000004017957c10 */ /* 0x000fe20009ffe4ff */
[----:B------:R1:W-:Y:S01]  /*5fa0*/  LDGSTS.E [R241+0x7400], desc[UR16][R24.64], P2 ;  /* 0x0740000018f17fae */ /* 0x0003e200091a1010 */
[----:B------:R-:W-:-:S02]  /*5fb0*/  IADD3 R154, P3, PT, R10, UR63, RZ ;  /* 0x0000003f0a9a7c10 */ /* 0x000fc4000ff7e0ff */
[----:B------:R-:W-:Y:S01]  /*5fc0*/  IADD3.X R153, PT, PT, R19, UR64, RZ, P1, !PT ;  /* 0x0000004013997c10 */ /* 0x000fe20008ffe4ff */
[----:B------:R1:W-:Y:S01]  /*5fd0*/  LDGSTS.E [R241+0x7800], desc[UR16][R22.64], P2 ;  /* 0x0780000016f17fae */ /* 0x0003e200091a1010 */
[----:B------:R-:W-:Y:S02]  /*5fe0*/  IADD3 R156, P1, PT, R12, UR63, RZ ;  /* 0x0000003f0c9c7c10 */ /* 0x000fe4000ff3e0ff */
[----:B------:R-:W-:Y:S01]  /*5ff0*/  IADD3.X R155, PT, PT, R11, UR64, RZ, P3, !PT ;  /* 0x000000400b9b7c10 */ /* 0x000fe20009ffe4ff */
[----:B------:R1:W-:Y:S01]  /*6000*/  LDGSTS.E [R241+0x7c00], desc[UR16][R20.64], P2 ;  /* 0x07c0000014f17fae */ /* 0x0003e200091a1010 */
[----:B------:R-:W-:Y:S02]  /*6010*/  IADD3.X R159, PT, PT, R15, UR64, RZ, P4, !PT ;  /* 0x000000400f9f7c10 */ /* 0x000fe4000a7fe4ff */
[----:B------:R-:W-:Y:S01]  /*6020*/  IADD3 R164, P3, PT, R6, UR19, RZ ;  /* 0x0000001306a47c10 */ /* 0x000fe2000ff7e0ff */
[----:B------:R1:W-:Y:S01]  /*6030*/  LDGSTS.E [R169+0x4200], desc[UR16][R18.64], P2 ;  /* 0x0420000012a97fae */ /* 0x0003e200091a1010 */
[----:B------:R-:W-:Y:S01]  /*6040*/  IADD3 R166, P4, PT, R4, UR19, RZ ;  /* 0x0000001304a67c10 */ /* 0x000fe2000ff9e0ff */
[----:B------:R-:W-:Y:S01]  /*6050*/  VIADD R4, R171, 0xffffffbf ;  /* 0xffffffbfab047836 */ /* 0x000fe20000000000 */
[----:B------:R-:W-:Y:S01]  /*6060*/  IADD3.X R157, PT, PT, R13, UR64, RZ, P1, !PT ;  /* 0x000000400d9d7c10 */ /* 0x000fe20008ffe4ff */
[----:B------:R1:W-:Y:S01]  /*6070*/  LDGSTS.E [R169+0x4600], desc[UR16][R10.64], P2 ;  /* 0x046000000aa97fae */ /* 0x0003e200091a1010 */
[----:B------:R-:W-:Y:S01]  /*6080*/  IADD3 R160, P1, PT, R16, UR19, RZ ;  /* 0x0000001310a07c10 */ /* 0x000fe2000ff3e0ff */
[----:B------:R-:W-:Y:S01]  /*6090*/  VIADD R6, R171, 0xffffffbd ;  /* 0xffffffbdab067836 */ /* 0x000fe20000000000 */
[----:B------:R-:W-:Y:S01]  /*60a0*/  IADD3.X R165, PT, PT, R7, UR62, RZ, P3, !PT ;  /* 0x0000003e07a57c10 */ /* 0x000fe20009ffe4ff */
[----:B------:R1:W-:Y:S01]  /*60b0*/  LDGSTS.E [R169+0x4a00], desc[UR16][R12.64], P2 ;  /* 0x04a000000ca97fae */ /* 0x0003e200091a1010 */
[----:B------:R-:W-:Y:S01]  /*60c0*/  IADD3.X R167, PT, PT, R5, UR62, RZ, P4, !PT ;  /* 0x0000003e05a77c10 */ /* 0x000fe2000a7fe4ff */
[C---:B------:R-:W-:Y:S01]  /*60d0*/  VIADD R5, R171.reuse, 0xffffffbe ;  /* 0xffffffbeab057836 */ /* 0x040fe20000000000 */
[----:B------:R-:W-:Y:S01]  /*60e0*/  ISETP.LT.OR P0, PT, R172, 0x20, P5 ;  /* 0x00000020ac00780c */ /* 0x000fe20002f01670 */
[----:B------:R1:W-:Y:S01]  /*60f0*/  LDGSTS.E [R169+0x4e00], desc[UR16][R14.64], P2 ;  /* 0x04e000000ea97fae */ /* 0x0003e200091a1010 */
[----:B------:R-:W-:Y:S01]  /*6100*/  VIADD R7, R171, 0xffffffbc ;  /* 0xffffffbcab077836 */ /* 0x000fe20000000000 */
[----:B------:R-:W-:-:S02]  /*6110*/  IADD3.X R161, PT, PT, R17, UR62, RZ, P1, !PT ;  /* 0x0000003e11a17c10 */ /* 0x000fc40008ffe4ff */
[----:B------:R1:W-:Y:S01]  /*6120*/  LDGSTS.E [R169+0x5200], desc[UR16][R40.64], P2 ;  /* 0x0520000028a97fae */ /* 0x0003e200091a1010 */
[----:B------:R-:W-:Y:S02]  /*6130*/  ISETP.GE.U32.AND P1, PT, R4, 0x7fffffa0, PT ;  /* 0x7fffffa00400780c */ /* 0x000fe40003f26070 */
[----:B------:R-:W-:Y:S01]  /*6140*/  P2R R4, PR, RZ, 0x1 ;  /* 0x00000001ff047803 */ /* 0x000fe20000000000 */
[----:B------:R1:W-:Y:S01]  /*6150*/  LDGSTS.E [R169+0x5600], desc[UR16][R42.64], P2 ;  /* 0x056000002aa97fae */ /* 0x0003e200091a1010 */
[----:B------:R-:W-:Y:S02]  /*6160*/  ISETP.GE.U32.AND P3, PT, R6, 0x7fffff9e, PT ;  /* 0x7fffff9e0600780c */ /* 0x000fe40003f66070 */
[----:B------:R-:W-:Y:S01]  /*6170*/  ISETP.GE.U32.AND P4, PT, R7, 0x7fffff9d, PT ;  /* 0x7fffff9d0700780c */ /* 0x000fe20003f86070 */
[----:B------:R1:W-:Y:S01]  /*6180*/  LDGSTS.E [R169+0x5a00], desc[UR16][R44.64], P2 ;  /* 0x05a000002ca97fae */ /* 0x0003e200091a1010 */
[----:B------:R-:W-:-:S03]  /*6190*/  ISETP.NE.AND P0, PT, R174, RZ, PT ;  /* 0x000000ffae00720c */ /* 0x000fc60003f05270 */
[----:B------:R1:W-:Y:S04]  /*61a0*/  LDGSTS.E [R169+0x5e00], desc[UR16][R46.64], P2 ;  /* 0x05e000002ea97fae */ /* 0x0003e800091a1010 */
[----:B------:R1:W-:Y:S04]  /*61b0*/  LDGSTS.E [R169+0x6200], desc[UR16][R48.64], P2 ;  /* 0x0620000030a97fae */ /* 0x0003e800091a1010 */
[----:B------:R1:W-:Y:S04]  /*61c0*/  LDGSTS.E [R169+0x6600], desc[UR16][R50.64], P2 ;  /* 0x0660000032a97fae */ /* 0x0003e800091a1010 */
[----:B------:R1:W-:Y:S04]  /*61d0*/  LDGSTS.E [R169+0x6a00], desc[UR16][R52.64], P2 ;  /* 0x06a0000034a97fae */ /* 0x0003e800091a1010 */
[----:B------:R1:W-:Y:S04]  /*61e0*/  LDGSTS.E [R169+0x6e00], desc[UR16][R54.64], P2 ;  /* 0x06e0000036a97fae */ /* 0x0003e800091a1010 */
[----:B------:R1:W-:Y:S04]  /*61f0*/  LDGSTS.E [R169+0x7200], desc[UR16][R56.64], P2 ;  /* 0x0720000038a97fae */ /* 0x0003e800091a1010 */
[----:B------:R1:W-:Y:S04]  /*6200*/  LDGSTS.E [R169+0x7600], desc[UR16][R58.64], P2 ;  /* 0x076000003aa97fae */ /* 0x0003e800091a1010 */
[----:B------:R1:W-:Y:S04]  /*6210*/  LDGSTS.E [R169+0x7a00], desc[UR16][R60.64], P2 ;  /* 0x07a000003ca97fae */ /* 0x0003e800091a1010 */
[----:B------:R1:W-:Y:S01]  /*6220*/  LDGSTS.E [R169+0x7e00], desc[UR16][R120.64], P2 ;  /* 0x07e0000078a97fae */ /* 0x0003e200091a1010 */
[----:B------:R-:W-:-:S03]  /*6230*/  IADD3 R162, P2, PT, R8, UR19, RZ ;  /* 0x0000001308a27c10 */ /* 0x000fc6000ff5e0ff */
[----:B------:R-:W0:Y:S01]  /*6240*/  LDGDEPBAR ;  /* 0x00000000000079af */ /* 0x000e220000000000 */
[----:B------:R-:W-:Y:S02]  /*6250*/  IADD3.X R163, PT, PT, R9, UR62, RZ, P2, !PT ;  /* 0x0000003e09a37c10 */ /* 0x000fe400097fe4ff */
[----:B------:R-:W-:Y:S01]  /*6260*/  ISETP.GE.U32.AND P2, PT, R5, 0x7fffff9f, PT ;  /* 0x7fffff9f0500780c */ /* 0x000fe20003f46070 */
[----:B------:R-:W-:-:S04]  /*6270*/  DEPBAR.LE SB0, 0x2 ;  /* 0x000080800000791a */ /* 0x000fc80000000000 */
[----:B------:R-:W-:Y:S06]  /*6280*/  BAR.SYNC.DEFER_BLOCKING 0x0 ;  /* 0x0000000000007b1d */ /* 0x000fec0000010000 */
[----:B-1----:R-:W-:Y:S05]  /*6290*/  @!P6 BRA `(.L_x_6) ;  /* 0x000000000024e947 */ /* 0x002fea0003800000 */
[----:B------:R-:W-:Y:S04]  /*62a0*/  LDS.128 R4, [R173+0xc000] ;  /* 0x00c00000ad047984 */ /* 0x000fe80000000c00 */
[----:B------:R-:W-:Y:S04]  /*62b0*/  LDS.128 R8, [R173+0xc010] ;  /* 0x00c01000ad087984 */ /* 0x000fe80000000c00 */
[----:B------:R-:W-:Y:S04]  /*62c0*/  LDS.128 R12, [R173+0xc020] ;  /* 0x00c02000ad0c7984 */ /* 0x000fe80000000c00 */
[----:B------:R-:W-:Y:S04]  /*62d0*/  LDS.128 R16, [R173+0xc030] ;  /* 0x00c03000ad107984 */ /* 0x000fe80000000c00 */
[----:B------:R-:W-:Y:S04]  /*62e0*/  LDS.128 R20, [R173+0xc040] ;  /* 0x00c04000ad147984 */ /* 0x000fe80000000c00 */
[----:B------:R-:W-:Y:S04]  /*62f0*/  LDS.128 R24, [R173+0xc050] ;  /* 0x00c05000ad187984 */ /* 0x000fe80000000c00 */
[----:B------:R-:W-:Y:S04]  /*6300*/  LDS.128 R28, [R173+0xc060] ;  /* 0x00c06000ad1c7984 */ /* 0x000fe80000000c00 */
[----:B------:R-:W1:Y:S02]  /*6310*/  LDS.128 R32, [R173+0xc070] ;  /* 0x00c07000ad207984 */ /* 0x000e640000000c00 */
[----:B-1----:R1:W-:Y:S02]  /*6320*/  STTM.x32 tmem[UR11+0x80], R4 ;  /* 0x00008004000079ed */ /* 0x0023e400082c000b */
.L_x_6:
[----:B------:R-:W-:Y:S01]  /*6330*/  ISETP.LT.OR P6, PT, R172, 0x20, P5 ;  /* 0x00000020ac00780c */ /* 0x000fe20002fc1670 */
[----:B------:R-:W2:Y:S02]  /*6340*/  FENCE.VIEW.ASYNC.T ;  /* 0x00000000000073c6 */ /* 0x000ea40000000200 */
[----:B--2---:R-:W-:Y:S10]  /*6350*/  BAR.SYNC.DEFER_BLOCKING 0x0 ;  /* 0x0000000000007b1d */ /* 0x004ff40000010000 */
[----:B------:R-:W-:Y:S05]  /*6360*/  @P6 BRA `(.L_x_7) ;  /* 0x0000000000706947 */ /* 0x000fea0003800000 */
[----:B------:R-:W-:Y:S01]  /*6370*/  USHF.R.U32.HI UR6, URZ, 0x4, UR10 ;  /* 0x00000004ff067899 */ /* 0x000fe2000801160a */
[----:B------:R-:W-:Y:S01]  /*6380*/  UMOV UR4, URZ ;  /* 0x000000ff00047c82 */ /* 0x000fe20008000000 */
[----:B------:R-:W-:Y:S02]  /*6390*/  UIADD3 UR68, UPT, UPT, UR15, 0x88, URZ ;  /* 0x000000880f447890 */ /* 0x000fe4000fffe0ff */
[----:B------:R-:W-:Y:S02]  /*63a0*/  USGXT.U32 UR6, UR6, 0xe ;  /* 0x0000000e0606789a */ /* 0x000fe40008000000 */
[----:B------:R-:W-:Y:S02]  /*63b0*/  UIADD3 UR69, UPT, UPT, UR15, 0x90, URZ ;  /* 0x000000900f457890 */ /* 0x000fe4000fffe0ff */
[----:B------:R-:W-:Y:S02]  /*63c0*/  UIADD3 UR8, UP1, UPT, UR6, 0x2, URZ ;  /* 0x0000000206087890 */ /* 0x000fe4000ff3e0ff */
[----:B------:R-:W-:-:S02]  /*63d0*/  UIADD3 UR70, UPT, UPT, UR15, 0x98, URZ ;  /* 0x000000980f467890 */ /* 0x000fc4000fffe0ff */
[----:B------:R-:W-:Y:S01]  /*63e0*/  UIADD3.X UR9, UPT, UPT, UR4, 0x40004040, URZ, UP1, !UPT ;  /* 0x4000404004097890 */ /* 0x000fe20008ffe4ff */
[----:B------:R-:W-:Y:S01]  /*63f0*/  UMOV UR20, 0x0 ;  /* 0x0000000000147882 */ /* 0x000fe20000000000 */
[----:B------:R-:W-:Y:S02]  /*6400*/  UMOV UR21, 0x8200910 ;  /* 0x0820091000157882 */ /* 0x000fe40000000000 */
[----:B------:R-:W-:Y:S02]  /*6410*/  UIADD3.64 UR24, UPT, UPT, UR8, 0x2, URZ ;  /* 0x0000000208187897 */ /* 0x000fe4000fffe0ff */
[----:B------:R-:W-:Y:S01]  /*6420*/  UIADD3.64 UR26, UPT, UPT, UR8, 0x4, URZ ;  /* 0x00000004081a7897 */ /* 0x000fe2000fffe0ff */
[----:B------:R-:W-:Y:S01]  /*6430*/  UMOV UR7, 0x40004040 ;  /* 0x4000404000077882 */ /* 0x000fe20000000000 */
[----:B------:R-:W-:Y:S01]  /*6440*/  UMOV UR22, 0x0 ;  /* 0x0000000000167882 */ /* 0x000fe20000000000 */
[----:B------:R-:W-:Y:S01]  /*6450*/  UMOV UR23, 0x8200910 ;  /* 0x0820091000177882 */ /* 0x000fe20000000000 */
[----:B------:R-:W-:Y:S01]  /*6460*/  UMOV UR28, 0x0 ;  /* 0x00000000001c7882 */ /* 0x000fe20000000000 */
[----:B------:R-:W-:Y:S01]  /*6470*/  UMOV UR29, 0x8200910 ;  /* 0x08200910001d7882 */ /* 0x000fe20000000000 */
[----:B------:R-:W-:Y:S01]  /*6480*/  UMOV UR4, UR14 ;  /* 0x0000000e00047c82 */ /* 0x000fe20008000000 */
[----:B------:R-:W-:Y:S01]  /*6490*/  UMOV UR5, URZ ;  /* 0x000000ff00057c82 */ /* 0x000fe20008000000 */
[----:B------:R2:W-:Y:S01]  /*64a0*/  UTCHMMA tmem[UR65], gdesc[UR6], tmem[UR15], tmem[UR20], idesc[UR21], !UPT ;  /* 0x00ff1406410079ea */ /* 0x0005e2000f80000f */
[----:B------:R-:W-:Y:S01]  /*64b0*/  UMOV UR30, 0x0 ;  /* 0x00000000001e7882 */ /* 0x000fe20000000000 */
[----:B------:R-:W-:Y:S01]  /*64c0*/  UMOV UR31, 0x8200910 ;  /* 0x08200910001f7882 */ /* 0x000fe20000000000 */
[----:B------:R2:W-:Y:S01]  /*64d0*/  UTCHMMA tmem[UR68], gdesc[UR8], tmem[UR15], tmem[UR22], idesc[UR23], UPT ;  /* 0x00ff1608440079ea */ /* 0x0005e2000b80000f */
[----:B------:R-:W-:Y:S01]  /*64e0*/  UMOV UR4, UR4 ;  /* 0x0000000400047c82 */ /* 0x000fe20008000000 */
[----:B------:R2:W-:Y:S01]  /*64f0*/  UTCHMMA tmem[UR69], gdesc[UR24], tmem[UR15], tmem[UR28], idesc[UR29], UPT ;  /* 0x00ff1c18450079ea */ /* 0x0005e2000b80000f */
[----:B------:R2:W-:Y:S01]  /*6500*/  UTCHMMA tmem[UR70], gdesc[UR26], tmem[UR15], tmem[UR30], idesc[UR31], UPT ;  /* 0x00ff1e1a460079ea */ /* 0x0005e2000b80000f */
[----:B------:R2:W-:Y:S01]  /*6510*/  UTCBAR [UR4], URZ ;  /* 0x000000ff040073e9 */ /* 0x0005e200080000ff */
[----:B------:R-:W-:Y:S01]  /*6520*/  NOP ;  /* 0x0000000000007918 */ /* 0x000fe20000000000 */
.L_x_7:
[----:B------:R-:W-:Y:S01]  /*6530*/  BAR.SYNC.DEFER_BLOCKING 0x0 ;  /* 0x0000000000007b1d */ /* 0x000fe20000010000 */
[C---:B-1----:R-:W-:Y:S02]  /*6540*/  VIADD R4, R171.reuse, 0xffffffba ;  /* 0xffffffbaab047836 */ /* 0x042fe40000000000 */
[C---:B------:R-:W-:Y:S02]  /*6550*/  VIADD R5, R171.reuse, 0xffffffb9 ;  /* 0xffffffb9ab057836 */ /* 0x040fe40000000000 */
[C---:B------:R-:W-:Y:S01]  /*6560*/  VIADD R13, R171.reuse, 0xffffffa6 ;  /* 0xffffffa6ab0d7836 */ /* 0x040fe20000000000 */
[----:B--2---:R-:W-:Y:S01]  /*6570*/  UMOV UR4, URZ ;  /* 0x000000ff00047c82 */ /* 0x004fe20008000000 */
[C---:B------:R-:W-:Y:S02]  /*6580*/  VIADD R11, R171.reuse, 0xffffffa7 ;  /* 0xffffffa7ab0b7836 */ /* 0x040fe40000000000 */
[C---:B------:R-:W-:Y:S02]  /*6590*/  VIADD R17, R171.reuse, 0xffffffa3 ;  /* 0xffffffa3ab117836 */ /* 0x040fe40000000000 */
[----:B------:R-:W-:-:S02]  /*65a0*/  VIADD R14, R171, 0xffffffa2 ;  /* 0xffffffa2ab0e7836 */ /* 0x000fc40000000000 */
[C---:B------:R-:W-:Y:S02]  /*65b0*/  VIADD R15, R171.reuse, 0xffffffb4 ;  /* 0xffffffb4ab0f7836 */ /* 0x040fe40000000000 */
[----:B------:R-:W-:Y:S01]  /*65c0*/  VIADD R19, R171, 0xffffffaf ;  /* 0xffffffafab137836 */ /* 0x000fe20000000000 */
[----:B------:R-:W-:Y:S01]  /*65d0*/  @!PT LDS RZ, [RZ] ;  /* 0x00000000fffff984 */ /* 0x000fe20000000800 */
[----:B------:R-:W-:Y:S01]  /*65e0*/  @!PT LDS RZ, [RZ] ;  /* 0x00000000fffff984 */ /* 0x000fe20000000800 */
[----:B------:R-:W-:Y:S01]  /*65f0*/  @!PT LDS RZ, [RZ] ;  /* 0x00000000fffff984 */ /* 0x000fe20000000800 */
[----:B------:R1:W-:Y:S01]  /*6600*/  LDGSTS.E [R173+0xc000], desc[UR16][R62.64], !P1 ;  /* 0x0c0000003ead7fae */ /* 0x0003e2000c9a1010 */
[----:B------:R-:W-:-:S03]  /*6610*/  ISETP.GE.U32.AND P1, PT, R176, 0x7fffff9c, PT ;  /* 0x7fffff9cb000780c */ /* 0x000fc60003f26070 */
[----:B------:R1:W-:Y:S01]  /*6620*/  LDGSTS.E [R173+0xc004], desc[UR16][R64.64], !P2 ;  /* 0x0c00400040ad7fae */ /* 0x0003e2000d1a1010 */
[----:B------:R-:W-:Y:S01]  /*6630*/  ISETP.GE.U32.AND P2, PT, R4, 0x7fffff9b, PT ;  /* 0x7fffff9b0400780c */ /* 0x000fe20003f46070 */
[----:B------:R-:W-:Y:S02]  /*6640*/  VIADD R4, R171, 0xffffffb8 ;  /* 0xffffffb8ab047836 */ /* 0x000fe40000000000 */
[----:B------:R1:W-:Y:S01]  /*6650*/  LDGSTS.E [R173+0xc008], desc[UR16][R66.64], !P3 ;  /* 0x0c00800042ad7fae */ /* 0x0003e2000d9a1010 */
[----:B------:R-:W-:Y:S01]  /*6660*/  ISETP.GE.U32.AND P3, PT, R5, 0x7fffff9a, PT ;  /* 0x7fffff9a0500780c */ /* 0x000fe20003f66070 */
[C---:B------:R-:W-:Y:S02]  /*6670*/  VIADD R5, R171.reuse, 0xffffffb7 ;  /* 0xffffffb7ab057836 */ /* 0x040fe40000000000 */
[----:B------:R1:W-:Y:S01]  /*6680*/  LDGSTS.E [R173+0xc00c], desc[UR16][R68.64], !P4 ;  /* 0x0c00c00044ad7fae */ /* 0x0003e2000e1a1010 */
[----:B------:R-:W-:Y:S01]  /*6690*/  ISETP.GE.U32.AND P4, PT, R4, 0x7fffff99, PT ;  /* 0x7fffff990400780c */ /* 0x000fe20003f86070 */
[----:B------:R-:W-:-:S02]  /*66a0*/  VIADD R4, R171, 0xffffffb6 ;  /* 0xffffffb6ab047836 */ /* 0x000fc40000000000 */
[----:B------:R1:W-:Y:S01]  /*66b0*/  LDGSTS.E [R173+0xc010], desc[UR16][R70.64], !P1 ;  /* 0x0c01000046ad7fae */ /* 0x0003e2000c9a1010 */
[----:B------:R-:W-:Y:S01]  /*66c0*/  ISETP.GE.U32.AND P1, PT, R5, 0x7fffff98, PT ;  /* 0x7fffff980500780c */ /* 0x000fe20003f26070 */
[C---:B------:R-:W-:Y:S02]  /*66d0*/  VIADD R5, R171.reuse, 0xffffffb5 ;  /* 0xffffffb5ab057836 */ /* 0x040fe40000000000 */
[----:B------:R1:W-:Y:S01]  /*66e0*/  LDGSTS.E [R173+0xc014], desc[UR16][R72.64], !P2 ;  /* 0x0c01400048ad7fae */ /* 0x0003e2000d1a1010 */
[----:B------:R-:W-:Y:S01]  /*66f0*/  ISETP.GE.U32.AND P2, PT, R4, 0x7fffff97, PT ;  /* 0x7fffff970400780c */ /* 0x000fe20003f46070 */
[----:B------:R-:W-:Y:S02]  /*6700*/  VIADD R4, R171, 0xffffffad ;  /* 0xffffffadab047836 */ /* 0x000fe40000000000 */
[----:B------:R1:W-:Y:S01]  /*6710*/  LDGSTS.E [R173+0xc018], desc[UR16][R74.64], !P3 ;  /* 0x0c0180004aad7fae */ /* 0x0003e2000d9a1010 */
[----:B------:R-:W-:Y:S01]  /*6720*/  ISETP.GE.U32.AND P3, PT, R5, 0x7fffff96, PT ;  /* 0x7fffff960500780c */ /* 0x000fe20003f66070 */
[----:B------:R-:W-:-:S02]  /*6730*/  VIADD R5, R171, 0xffffffac ;  /* 0xffffffacab057836 */ /* 0x000fc40000000000 */
[----:B------:R1:W-:Y:S03]  /*6740*/  LDGSTS.E [R173+0xc01c], desc[UR16][R76.64], !P4 ;  /* 0x0c01c0004cad7fae */ /* 0x0003e6000e1a1010 */
[----:B------:R-:W-:Y:S01]  /*6750*/  ISETP.GE.U32.AND P4, PT, R5, 0x7fffff8d, PT ;  /* 0x7fffff8d0500780c */ /* 0x000fe20003f86070 */
[----:B------:R1:W-:Y:S01]  /*6760*/  LDGSTS.E [R173+0xc020], desc[UR16][R78.64], !P1 ;  /* 0x0c0200004ead7fae */ /* 0x0003e2000c9a1010 */
[----:B------:R-:W-:Y:S01]  /*6770*/  ISETP.GE.U32.AND P1, PT, R4, 0x7fffff8e, PT ;  /* 0x7fffff8e0400780c */ /* 0x000fe20003f26070 */
[C---:B------:R-:W-:Y:S01]  /*6780*/  VIADD R4, R171.reuse, 0xffffffae ;  /* 0xffffffaeab047836 */ /* 0x040fe20000000000 */
[----:B------:R-:W-:Y:S01]  /*6790*/  SEL R7, RZ, 0x1, P4 ;  /* 0x00000001ff077807 */ /* 0x000fe20002000000 */
[----:B------:R-:W-:Y:S01]  /*67a0*/  VIADD R5, R171, 0xffffffa8 ;  /* 0xffffffa8ab057836 */ /* 0x000fe20000000000 */
[----:B------:R1:W-:Y:S01]  /*67b0*/  LDGSTS.E [R173+0xc024], desc[UR16][R80.64], !P2 ;  /* 0x0c02400050ad7fae */ /* 0x0003e2000d1a1010 */
[----:B------:R-:W-:-:S02]  /*67c0*/  SEL R8, RZ, 0x1fffe, P1 ;  /* 0x0001fffeff087807 */ /* 0x000fc40000800000 */
[----:B------:R-:W-:Y:S01]  /*67d0*/  ISETP.GE.U32.AND P6, PT, R4, 0x7fffff8f, PT ;  /* 0x7fffff8f0400780c */ /* 0x000fe20003fc6070 */
[----:B------:R-:W-:Y:S01]  /*67e0*/  VIADD R4, R171, 0xffffffa9 ;  /* 0xffffffa9ab047836 */ /* 0x000fe20000000000 */
[----:B------:R-:W-:Y:S01]  /*67f0*/  ISETP.GE.U32.AND P2, PT, R5, 0x7fffff89, PT ;  /* 0x7fffff890500780c */ /* 0x000fe20003f46070 */
[----:B------:R-:W-:Y:S01]  /*6800*/  VIADD R5, R171, 0xffffffaa ;  /* 0xffffffaaab057836 */ /* 0x000fe20000000000 */
[----:B------:R-:W-:Y:S01]  /*6810*/  SEL R6, RZ, 0x4, P6 ;  /* 0x00000004ff067807 */ /* 0x000fe20003000000 */
[----:B------:R-:W-:Y:S01]  /*6820*/  IMAD.IADD R7, R7, 0x1, R8 ;  /* 0x0000000107077824 */ /* 0x000fe200078e0208 */
[----:B------:R-:W-:Y:S01]  /*6830*/  ISETP.GE.U32.AND P4, PT, R4, 0x7fffff8a, PT ;  /* 0x7fffff8a0400780c */ /* 0x000fe20003f86070 */
[----:B------:R-:W-:Y:S01]  /*6840*/  VIADD R4, R171, 0xffffffab ;  /* 0xffffffabab047836 */ /* 0x000fe20000000000 */
[----:B------:R-:W-:Y:S01]  /*6850*/  ISETP.GE.U32.AND P1, PT, R5, 0x7fffff8b, PT ;  /* 0x7fffff8b0500780c */ /* 0x000fe20003f26070 */
[C---:B------:R-:W-:Y:S01]  /*6860*/  VIADD R5, R171.reuse, 0xffffffa4 ;  /* 0xffffffa4ab057836 */ /* 0x040fe20000000000 */
[----:B------:R-:W-:Y:S01]  /*6870*/  SEL R12, RZ, 0x1fffe, P4 ;  /* 0x0001fffeff0c7807 */ /* 0x000fe20002000000 */
[C---:B------:R-:W-:Y:S01]  /*6880*/  VIADD R8, R171.reuse, 0xffffffb3 ;  /* 0xffffffb3ab087836 */ /* 0x040fe20000000000 */
[----:B------:R-:W-:Y:S01]  /*6890*/  ISETP.GE.U32.AND P6, PT, R4, 0x7fffff8c, PT ;  /* 0x7fffff8c0400780c */ /* 0x000fe20003fc6070 */
[----:B------:R-:W-:Y:S01]  /*68a0*/  VIADD R4, R171, 0xffffffa5 ;  /* 0xffffffa5ab047836 */ /* 0x000fe20000000000 */
[----:B------:R-:W-:Y:S01]  /*68b0*/  SEL R9, RZ, 0x1, P2 ;  /* 0x00000001ff097807 */ /* 0x000fe20001000000 */
[----:B------:R1:W-:Y:S01]  /*68c0*/  LDGSTS.E [R173+0xc028], desc[UR16][R82.64], !P3 ;  /* 0x0c02800052ad7fae */ /* 0x0003e2000d9a1010 */
[----:B------:R-:W-:-:S02]  /*68d0*/  ISETP.GE.U32.AND P2, PT, R5, 0x7fffff85, PT ;  /* 0x7fffff850500780c */ /* 0x000fc40003f46070 */
[----:B------:R-:W-:Y:S01]  /*68e0*/  ISETP.GE.U32.AND P4, PT, R4, 0x7fffff86, PT ;  /* 0x7fffff860400780c */ /* 0x000fe20003f86070 */
[----:B------:R-:W-:Y:S01]  /*68f0*/  VIADD R4, R171, 0xffffffa1 ;  /* 0xffffffa1ab047836 */ /* 0x000fe20000000000 */
[----:B------:R-:W-:Y:S01]  /*6900*/  SEL R5, RZ, 0x4, P1 ;  /* 0x00000004ff057807 */ /* 0x000fe20000800000 */
[----:B------:R-:W-:Y:S01]  /*6910*/  IMAD.IADD R9, R9, 0x1, R12 ;  /* 0x0000000109097824 */ /* 0x000fe200078e020c */
[----:B------:R-:W-:Y:S02]  /*6920*/  ISETP.GE.U32.AND P1, PT, R13, 0x7fffff87, PT ;  /* 0x7fffff870d00780c */ /* 0x000fe40003f26070 */
[----:B------:R-:W-:Y:S02]  /*6930*/  SEL R13, RZ, 0x1, P2 ;  /* 0x00000001ff0d7807 */ /* 0x000fe40001000000 */
[----:B------:R-:W-:Y:S01]  /*6940*/  ISETP.GE.U32.AND P2, PT, R4, 0x7fffff82, PT ;  /* 0x7fffff820400780c */ /* 0x000fe20003f46070 */
[----:B------:R-:W-:Y:S01]  /*6950*/  VIADD R4, R171, 0xffffffa0 ;  /* 0xffffffa0ab047836 */ /* 0x000fe20000000000 */
[----:B------:R-:W-:-:S02]  /*6960*/  SEL R10, RZ, 0x7fff8, P6 ;  /* 0x0007fff8ff0a7807 */ /* 0x000fc40003000000 */
[----:B------:R-:W-:Y:S02]  /*6970*/  ISETP.GE.U32.AND P6, PT, R11, 0x7fffff88, PT ;  /* 0x7fffff880b00780c */ /* 0x000fe40003fc6070 */
[----:B------:R-:W-:Y:S02]  /*6980*/  SEL R11, RZ, 0x4, P1 ;  /* 0x00000004ff0b7807 */ /* 0x000fe40000800000 */
[----:B------:R-:W-:Y:S02]  /*6990*/  ISETP.GE.U32.AND P1, PT, R4, 0x7fffff81, PT ;  /* 0x7fffff810400780c */ /* 0x000fe40003f26070 */
[----:B------:R-:W-:Y:S02]  /*69a0*/  SEL R18, RZ, 0x1fffe, P2 ;  /* 0x0001fffeff127807 */ /* 0x000fe40001000000 */
[----:B------:R-:W-:Y:S02]  /*69b0*/  ISETP.GE.U32.AND P2, PT, R17, 0x7fffff84, PT ;  /* 0x7fffff841100780c */ /* 0x000fe40003f46070 */
[----:B------:R-:W-:-:S02]  /*69c0*/  SEL R17, RZ, 0x1, P1 ;  /* 0x00000001ff117807 */ /* 0x000fc40000800000 */
[----:B------:R-:W-:Y:S02]  /*69d0*/  SEL R16, RZ, 0x1fffe, P4 ;  /* 0x0001fffeff107807 */ /* 0x000fe40002000000 */
[----:B------:R-:W-:Y:S01]  /*69e0*/  ISETP.GE.U32.AND P4, PT, R14, 0x7fffff83, PT ;  /* 0x7fffff830e00780c */ /* 0x000fe20003f86070 */
[----:B------:R-:W-:Y:S01]  /*69f0*/  IMAD.IADD R17, R17, 0x1, R18 ;  /* 0x0000000111117824 */ /* 0x000fe200078e0212 */
[----:B------:R-:W-:Y:S01]  /*6a00*/  SEL R14, RZ, 0x7fff8, P6 ;  /* 0x0007fff8ff0e7807 */ /* 0x000fe20003000000 */
[----:B------:R-:W-:Y:S01]  /*6a10*/  IMAD.IADD R13, R13, 0x1, R16 ;  /* 0x000000010d0d7824 */ /* 0x000fe200078e0210 */
[----:B------:R-:W-:Y:S02]  /*6a20*/  LOP3.LUT R9, R9, 0x3, RZ, 0xc0, !PT ;  /* 0x0000000309097812 */ /* 0x000fe400078ec0ff */
[----:B------:R-:W-:Y:S02]  /*6a30*/  ISETP.GE.U32.AND P6, PT, R15, 0x7fffff95, PT ;  /* 0x7fffff950f00780c */ /* 0x000fe40003fc6070 */
[----:B------:R-:W-:-:S02]  /*6a40*/  SEL R15, RZ, 0x4, P4 ;  /* 0x00000004ff0f7807 */ /* 0x000fc40002000000 */
[----:B------:R-:W-:Y:S02]  /*6a50*/  SEL R12, RZ, 0x7fff8, P2 ;  /* 0x0007fff8ff0c7807 */ /* 0x000fe40001000000 */
[----:B------:R-:W-:Y:S02]  /*6a60*/  LOP3.LUT R17, R17, 0x3, RZ, 0xc0, !PT ;  /* 0x0000000311117812 */ /* 0x000fe400078ec0ff */
[----:B------:R-:W-:Y:S02]  /*6a70*/  IADD3 R9, PT, PT, R9, R10, R5 ;  /* 0x0000000a09097210 */ /* 0x000fe40007ffe005 */
[----:B------:R-:W-:Y:S02]  /*6a80*/  ISETP.GE.U32.AND P2, PT, R19, 0x7fffff90, PT ;  /* 0x7fffff901300780c */ /* 0x000fe40003f46070 */
[----:B------:R-:W-:Y:S01]  /*6a90*/  LOP3.LUT R13, R13, 0x3, RZ, 0xc0, !PT ;  /* 0x000000030d0d7812 */ /* 0x000fe200078ec0ff */
[----:B------:R-:W-:Y:S01]  /*6aa0*/  IMAD.SHL.U32 R9, R9, 0x100, RZ ;  /* 0x0000010009097824 */ /* 0x000fe200078e00ff */
[----:B------:R-:W-:Y:S01]  /*6ab0*/  IADD3 R12, PT, PT, R17, R12, R15 ;  /* 0x0000000c110c7210 */ /* 0x000fe20007ffe00f */
[----:B------:R1:W-:Y:S01]  /*6ac0*/  LDGSTS.E [R173+0xc02c], desc[UR16][R84.64], !P6 ;  /* 0x0c02c00054ad7fae */ /* 0x0003e2000f1a1010 */
[----:B------:R-:W-:-:S02]  /*6ad0*/  SEL R5, RZ, 0x7fff8, P2 ;  /* 0x0007fff8ff057807 */ /* 0x000fc40001000000 */
[----:B------:R-:W-:Y:S02]  /*6ae0*/  LOP3.LUT R7, R7, 0x3, RZ, 0xc0, !PT ;  /* 0x0000000307077812 */ /* 0x000fe400078ec0ff */
[----:B------:R-:W-:Y:S02]  /*6af0*/  IADD3 R11, PT, PT, R13, R14, R11 ;  /* 0x0000000e0d0b7210 */ /* 0x000fe40007ffe00b */
[----:B------:R-:W-:Y:S02]  /*6b00*/  LOP3.LUT R12, R12, 0xf, RZ, 0xc0, !PT ;  /* 0x0000000f0c0c7812 */ /* 0x000fe400078ec0ff */
[----:B------:R-:W-:Y:S01]  /*6b10*/  IADD3 R5, PT, PT, R7, R5, R6 ;  /* 0x0000000507057210 */ /* 0x000fe20007ffe006 */
[----:B------:R-:W-:Y:S01]  /*6b20*/  VIADD R7, R171, 0xffffffb2 ;  /* 0xffffffb2ab077836 */ /* 0x000fe20000000000 */
[----:B------:R-:W-:Y:S01]  /*6b30*/  LOP3.LUT R6, R9, 0xf00, RZ, 0xe2, !PT ;  /* 0x00000f0009067812 */ /* 0x000fe200078ee2ff */
[----:B------:R-:W-:Y:S01]  /*6b40*/  IMAD R11, R11, 0x10, R12 ;  /* 0x000000100b0b7824 */ /* 0x000fe200078e020c */
[----:B------:R-:W-:-:S02]  /*6b50*/  ISETP.GE.U32.AND P2, PT, R8, 0x7fffff94, PT ;  /* 0x7fffff940800780c */ /* 0x000fc40003f46070 */
[----:B------:R-:W-:Y:S01]  /*6b60*/  ISETP.GE.U32.AND P4, PT, R7, 0x7fffff93, PT ;  /* 0x7fffff930700780c */ /* 0x000fe20003f86070 */
[----:B------:R-:W-:Y:S01]  /*6b70*/  IMAD R6, R5, 0x1000, R6 ;  /* 0x0000100005067824 */ /* 0x000fe200078e0206 */
[----:B------:R-:W-:Y:S01]  /*6b80*/  LOP3.LUT R11, R11, 0xff, RZ, 0xc0, !PT ;  /* 0x000000ff0b0b7812 */ /* 0x000fe200078ec0ff */
[C---:B------:R-:W-:Y:S02]  /*6b90*/  VIADD R5, R171.reuse, 0xffffffb1 ;  /* 0xffffffb1ab057836 */ /* 0x040fe40000000000 */
[----:B------:R-:W-:Y:S02]  /*6ba0*/  VIADD R171, R171, 0xffffffb0 ;  /* 0xffffffb0abab7836 */ /* 0x000fe40000000000 */
[----:B------:R-:W-:Y:S01]  /*6bb0*/  IMAD.IADD R6, R6, 0x1, R11 ;  /* 0x0000000106067824 */ /* 0x000fe200078e020b */
[----:B------:R-:W-:Y:S02]  /*6bc0*/  ISETP.GE.U32.AND P3, PT, R5, 0x7fffff92, PT ;  /* 0x7fffff920500780c */ /* 0x000fe40003f66070 */
[----:B------:R-:W-:Y:S01]  /*6bd0*/  ISETP.GE.U32.AND P6, PT, R171, 0x7fffff91, PT ;  /* 0x7fffff91ab00780c */ /* 0x000fe20003fc6070 */
[----:B------:R1:W-:Y:S01]  /*6be0*/  LDGSTS.E [R173+0xc030], desc[UR16][R86.64], !P2 ;  /* 0x0c03000056ad7fae */ /* 0x0003e2000d1a1010 */
[----:B------:R-:W-:-:S02]  /*6bf0*/  LOP3.LUT R5, R6, 0xffff, RZ, 0xc0, !PT ;  /* 0x0000ffff06057812 */ /* 0x000fc400078ec0ff */
[----:B------:R-:W-:Y:S01]  /*6c00*/  IADD3 R6, P2, PT, R40, UR63, RZ ;  /* 0x0000003f28067c10 */ /* 0x000fe2000ff5e0ff */
[----:B------:R1:W-:Y:S01]  /*6c10*/  LDGSTS.E [R173+0xc034], desc[UR16][R88.64], !P4 ;  /* 0x0c03400058ad7fae */ /* 0x0003e2000e1a1010 */
[--C-:B------:R-:W-:Y:S02]  /*6c20*/  SHF.R.U32.HI R8, RZ, 0xf, R5.reuse ;  /* 0x0000000fff087819 */ /* 0x100fe40000011605 */
[----:B------:R-:W-:Y:S02]  /*6c30*/  SHF.R.U32.HI R9, RZ, 0xe, R5 ;  /* 0x0000000eff097819 */ /* 0x000fe40000011605 */
[----:B------:R-:W-:Y:S01]  /*6c40*/  IADD3.X R7, PT, PT, R41, UR64, RZ, P2, !PT ;  /* 0x0000004029077c10 */ /* 0x000fe200097fe4ff */
[----:B------:R1:W-:Y:S01]  /*6c50*/  LDGSTS.E [R173+0xc038], desc[UR16][R90.64], !P3 ;  /* 0x0c0380005aad7fae */ /* 0x0003e2000d9a1010 */
[----:B------:R-:W-:Y:S02]  /*6c60*/  LOP3.LUT P2, RZ, R8, 0x1, RZ, 0xc0, !PT ;  /* 0x0000000108ff7812 */ /* 0x000fe4000784c0ff */
[----:B------:R-:W-:Y:S01]  /*6c70*/  LOP3.LUT P4, RZ, R9, 0x1, RZ, 0xc0, !PT ;  /* 0x0000000109ff7812 */ /* 0x000fe2000788c0ff */
[----:B------:R1:W-:Y:S01]  /*6c80*/  LDGSTS.E [R173+0xc03c], desc[UR16][R92.64], !P6 ;  /* 0x0c03c0005cad7fae */ /* 0x0003e2000f1a1010 */
[----:B------:R-:W-:-:S02]  /*6c90*/  IADD3 R10, P3, PT, R44, UR63, RZ ;  /* 0x0000003f2c0a7c10 */ /* 0x000fc4000ff7e0ff */
[--C-:B------:R-:W-:Y:S02]  /*6ca0*/  SHF.R.U32.HI R13, RZ, 0xd, R5.reuse ;  /* 0x0000000dff0d7819 */ /* 0x100fe40000011605 */
[----:B------:R-:W-:Y:S02]  /*6cb0*/  IADD3.X R11, PT, PT, R45, UR64, RZ, P3, !PT ;  /* 0x000000402d0b7c10 */ /* 0x000fe40009ffe4ff */
[----:B------:R-:W-:Y:S02]  /*6cc0*/  LOP3.LUT P3, RZ, R13, 0x1, RZ, 0xc0, !PT ;  /* 0x000000010dff7812 */ /* 0x000fe4000786c0ff */
[--C-:B------:R-:W-:Y:S01]  /*6cd0*/  SHF.R.U32.HI R14, RZ, 0xc, R5.reuse ;  /* 0x0000000cff0e7819 */ /* 0x100fe20000011605 */
[----:B------:R1:W-:Y:S01]  /*6ce0*/  LDGSTS.E [R173+0xc040], desc[UR16][R94.64], P2 ;  /* 0x0c0400005ead7fae */ /* 0x0003e200091a1010 */
[----:B------:R-:W-:Y:S02]  /*6cf0*/  SHF.R.U32.HI R15, RZ, 0xb, R5 ;  /* 0x0000000bff0f7819 */ /* 0x000fe40000011605 */
[----:B------:R-:W-:Y:S01]  /*6d00*/  LOP3.LUT P2, RZ, R14, 0x1, RZ, 0xc0, !PT ;  /* 0x000000010eff7812 */ /* 0x000fe2000784c0ff */
[----:B------:R1:W-:Y:S01]  /*6d10*/  LDGSTS.E [R173+0xc044], desc[UR16][R96.64], P4 ;  /* 0x0c04400060ad7fae */ /* 0x0003e2000a1a1010 */
[----:B------:R-:W-:-:S02]  /*6d20*/  LOP3.LUT P4, RZ, R15, 0x1, RZ, 0xc0, !PT ;  /* 0x000000010fff7812 */ /* 0x000fc4000788c0ff */
[--C-:B------:R-:W-:Y:S02]  /*6d30*/  SHF.R.U32.HI R15, RZ, 0xa, R5.reuse ;  /* 0x0000000aff0f7819 */ /* 0x100fe40000011605 */
[--C-:B------:R-:W-:Y:S01]  /*6d40*/  SHF.R.U32.HI R16, RZ, 0x9, R5.reuse ;  /* 0x00000009ff107819 */ /* 0x100fe20000011605 */
[----:B------:R1:W-:Y:S01]  /*6d50*/  LDGSTS.E [R173+0xc048], desc[UR16][R98.64], P3 ;  /* 0x0c04800062ad7fae */ /* 0x0003e200099a1010 */
[----:B------:R-:W-:Y:S02]  /*6d60*/  LOP3.LUT P3, RZ, R15, 0x1, RZ, 0xc0, !PT ;  /* 0x000000010fff7812 */ /* 0x000fe4000786c0ff */
[--C-:B------:R-:W-:Y:S02]  /*6d70*/  SHF.R.U32.HI R17, RZ, 0x7, R5.reuse ;  /* 0x00000007ff117819 */ /* 0x100fe40000011605 */
[----:B------:R-:W-:Y:S01]  /*6d80*/  SHF.R.U32.HI R18, RZ, 0x6, R5 ;  /* 0x00000006ff127819 */ /* 0x000fe20000011605 */
[----:B------:R1:W-:Y:S01]  /*6d90*/  LDGSTS.E [R173+0xc04c], desc[UR16][R100.64], P2 ;  /* 0x0c04c00064ad7fae */ /* 0x0003e200091a1010 */
[----:B------:R-:W-:-:S02]  /*6da0*/  LOP3.LUT P2, RZ, R16, 0x1, RZ, 0xc0, !PT ;  /* 0x0000000110ff7812 */ /* 0x000fc4000784c0ff */
[--C-:B------:R-:W-:Y:S01]  /*6db0*/  SHF.R.U32.HI R16, RZ, 0x8, R5.reuse ;  /* 0x00000008ff107819 */ /* 0x100fe20000011605 */
[----:B------:R1:W-:Y:S01]  /*6dc0*/  LDGSTS.E [R173+0xc050], desc[UR16][R102.64], P4 ;  /* 0x0c05000066ad7fae */ /* 0x0003e2000a1a1010 */
[--C-:B------:R-:W-:Y:S02]  /*6dd0*/  SHF.R.U32.HI R19, RZ, 0x5, R5.reuse ;  /* 0x00000005ff137819 */ /* 0x100fe40000011605 */
[----:B------:R-:W-:Y:S01]  /*6de0*/  LOP3.LUT P4, RZ, R16, 0x1, RZ, 0xc0, !PT ;  /* 0x0000000110ff7812 */ /* 0x000fe2000788c0ff */
[----:B------:R1:W-:Y:S01]  /*6df0*/  LDGSTS.E [R173+0xc054], desc[UR16][R104.64], P3 ;  /* 0x0c05400068ad7fae */ /* 0x0003e200099a1010 */
[----:B------:R-:W-:Y:S02]  /*6e00*/  LOP3.LUT P3, RZ, R17, 0x1, RZ, 0xc0, !PT ;  /* 0x0000000111ff7812 */ /* 0x000fe4000786c0ff */
[--C-:B------:R-:W-:Y:S02]  /*6e10*/  SHF.R.U32.HI R23, RZ, 0x4, R5.reuse ;  /* 0x00000004ff177819 */ /* 0x100fe40000011605 */
[----:B------:R-:W-:Y:S01]  /*6e20*/  SHF.R.U32.HI R24, RZ, 0x3, R5 ;  /* 0x00000003ff187819 */ /* 0x000fe20000011605 */
[----:B------:R1:W-:Y:S01]  /*6e30*/  LDGSTS.E [R173+0xc058], desc[UR16][R106.64], P2 ;  /* 0x0c0580006aad7fae */ /* 0x0003e200091a1010 */
[----:B------:R-:W-:-:S02]  /*6e40*/  LOP3.LUT P2, RZ, R18, 0x1, RZ, 0xc0, !PT ;  /* 0x0000000112ff7812 */ /* 0x000fc4000784c0ff */
[----:B------:R-:W-:-:S03]  /*6e50*/  IADD3 R8, P6, PT, R42, UR63, RZ ;  /* 0x0000003f2a087c10 */ /* 0x000fc6000ffde0ff */
[----:B------:R1:W-:Y:S01]  /*6e60*/  LDGSTS.E [R173+0xc05c], desc[UR16][R108.64], P4 ;  /* 0x0c05c0006cad7fae */ /* 0x0003e2000a1a1010 */
[----:B------:R-:W-:Y:S02]  /*6e70*/  LOP3.LUT P4, RZ, R19, 0x1, RZ, 0xc0, !PT ;  /* 0x0000000113ff7812 */ /* 0x000fe4000788c0ff */
[----:B------:R-:W-:Y:S01]  /*6e80*/  IADD3.X R9, PT, PT, R43, UR64, RZ, P6, !PT ;  /* 0x000000402b097c10 */ /* 0x000fe2000b7fe4ff */
[----:B------:R1:W-:Y:S01]  /*6e90*/  LDGSTS.E [R173+0xc060], desc[UR16][R110.64], P3 ;  /* 0x0c0600006ead7fae */ /* 0x0003e200099a1010 */
[----:B------:R-:W-:Y:S02]  /*6ea0*/  IADD3 R20, P3, PT, R54, UR63, RZ ;  /* 0x0000003f36147c10 */ /* 0x000fe4000ff7e0ff */
[----:B------:R-:W-:Y:S01]  /*6eb0*/  IADD3 R12, P6, PT, R46, UR63, RZ ;  /* 0x0000003f2e0c7c10 */ /* 0x000fe2000ffde0ff */
[----:B------:R1:W-:Y:S01]  /*6ec0*/  LDGSTS.E [R173+0xc064], desc[UR16][R112.64], P2 ;  /* 0x0c06400070ad7fae */ /* 0x0003e200091a1010 */
[----:B------:R-:W-:Y:S02]  /*6ed0*/  IADD3.X R21, PT, PT, R55, UR64, RZ, P3, !PT ;  /* 0x0000004037157c10 */ /* 0x000fe40009ffe4ff */
[----:B------:R-:W-:-:S02]  /*6ee0*/  LOP3.LUT P3, RZ, R23, 0x1, RZ, 0xc0, !PT ;  /* 0x0000000117ff7812 */ /* 0x000fc4000786c0ff */
[----:B------:R-:W-:Y:S01]  /*6ef0*/  ISETP.GE.AND P2, PT, R36, R175, PT ;  /* 0x000000af2400720c */ /* 0x000fe20003f46270 */
[----:B------:R1:W-:Y:S01]  /*6f00*/  LDGSTS.E [R173+0xc068], desc[UR16][R114.64], P4 ;  /* 0x0c06800072ad7fae */ /* 0x0003e2000a1a1010 */
[----:B------:R-:W-:Y:S02]  /*6f10*/  ISETP.GT.AND P4, PT, R172, 0x5f, PT ;  /* 0x0000005fac00780c */ /* 0x000fe40003f84270 */
[----:B------:R-:W-:Y:S02]  /*6f20*/  SEL R25, RZ, 0x4, P2 ;  /* 0x00000004ff197807 */ /* 0x000fe40001000000 */
[----:B------:R-:W-:Y:S02]  /*6f30*/  LOP3.LUT P2, RZ, R24, 0x1, RZ, 0xc0, !PT ;  /* 0x0000000118ff7812 */ /* 0x000fe4000784c0ff */
[----:B------:R-:W-:Y:S02]  /*6f40*/  SEL R28, R25, RZ, P4 ;  /* 0x000000ff191c7207 */ /* 0x000fe40002000000 */
[----:B------:R-:W-:Y:S01]  /*6f50*/  SHF.R.U32.HI R25, RZ, 0x2, R5 ;  /* 0x00000002ff197819 */ /* 0x000fe20000011605 */
[----:B------:R1:W-:Y:S01]  /*6f60*/  LDGSTS.E [R173+0xc06c], desc[UR16][R116.64], P3 ;  /* 0x0c06c00074ad7fae */ /* 0x0003e200099a1010 */
[----:B------:R-:W-:-:S02]  /*6f70*/  IADD3 R24, P3, PT, R58, UR63, RZ ;  /* 0x0000003f3a187c10 */ /* 0x000fc4000ff7e0ff */
[----:B------:R-:W-:Y:S02]  /*6f80*/  SHF.R.U32.HI R5, RZ, 0x1, R5 ;  /* 0x00000001ff057819 */ /* 0x000fe40000011605 */
[----:B------:R-:W-:Y:S02]  /*6f90*/  LOP3.LUT P4, RZ, R25, 0x1, RZ, 0xc0, !PT ;  /* 0x0000000119ff7812 */ /* 0x000fe4000788c0ff */
[----:B------:R-:W-:Y:S01]  /*6fa0*/  IADD3.X R25, PT, PT, R59, UR64, RZ, P3, !PT ;  /* 0x000000403b197c10 */ /* 0x000fe20009ffe4ff */
[----:B------:R1:W-:Y:S01]  /*6fb0*/  LDGSTS.E [R173+0xc070], desc[UR16][R160.64], P2 ;  /* 0x0c070000a0ad7fae */ /* 0x0003e200091a1010 */
[----:B------:R-:W-:Y:S02]  /*6fc0*/  LOP3.LUT P3, RZ, R5, 0x1, RZ, 0xc0, !PT ;  /* 0x0000000105ff7812 */ /* 0x000fe4000786c0ff */
[----:B------:R-:W-:Y:S02]  /*6fd0*/  ISETP.NE.U32.AND P2, PT, R28, RZ, PT ;  /* 0x000000ff1c00720c */ /* 0x000fe40003f45070 */
[----:B------:R-:W-:-:S02]  /*6fe0*/  IADD3.X R13, PT, PT, R47, UR64, RZ, P6, !PT ;  /* 0x000000402f0d7c10 */ /* 0x000fc4000b7fe4ff */
[----:B------:R-:W-:-:S03]  /*6ff0*/  IADD3 R14, P6, PT, R48, UR63, RZ ;  /* 0x0000003f300e7c10 */ /* 0x000fc6000ffde0ff */
[----:B------:R1:W-:Y:S01]  /*7000*/  LDGSTS.E [R173+0xc074], desc[UR16][R162.64], P4 ;  /* 0x0c074000a2ad7fae */ /* 0x0003e2000a1a1010 */
[----:B------:R-:W-:Y:S02]  /*7010*/  IADD3.X R15, PT, PT, R49, UR64, RZ, P6, !PT ;  /* 0x00000040310f7c10 */ /* 0x000fe4000b7fe4ff */
[----:B------:R-:W-:Y:S01]  /*7020*/  IADD3 R16, P6, PT, R50, UR63, RZ ;  /* 0x0000003f32107c10 */ /* 0x000fe2000ffde0ff */
[----:B------:R1:W-:Y:S03]  /*7030*/  LDGSTS.E [R173+0xc078], desc[UR16][R164.64], P3 ;  /* 0x0c078000a4ad7fae */ /* 0x0003e600099a1010 */
[----:B------:R-:W-:Y:S01]  /*7040*/  IADD3.X R17, PT, PT, R51, UR64, RZ, P6, !PT ;  /* 0x0000004033117c10 */ /* 0x000fe2000b7fe4ff */
[----:B------:R1:W-:Y:S01]  /*7050*/  LDGSTS.E [R173+0xc07c], desc[UR16][R166.64], !P1 ;  /* 0x0c07c000a6ad7fae */ /* 0x0003e2000c9a1010 */
[----:B------:R-:W-:Y:S02]  /*7060*/  IADD3 R18, P6, PT, R52, UR63, RZ ;  /* 0x0000003f34127c10 */ /* 0x000fe4000ffde0ff */
[----:B------:R-:W-:Y:S01]  /*7070*/  ISETP.GE.AND P1, PT, R172, 0x40, PT ;  /* 0x00000040ac00780c */ /* 0x000fe20003f26270 */
[----:B------:R-:W0:Y:S01]  /*7080*/  LDGDEPBAR ;  /* 0x00000000000079af */ /* 0x000e220000000000 */
[----:B------:R-:W-:-:S02]  /*7090*/  IADD3.X R19, PT, PT, R53, UR64, RZ, P6, !PT ;  /* 0x0000004035137c10 */ /* 0x000fc4000b7fe4ff */
[----:B------:R-:W-:Y:S01]  /*70a0*/  IADD3 R22, P6, PT, R56, UR63, RZ ;  /* 0x0000003f38167c10 */ /* 0x000fe2000ffde0ff */
[----:B------:R1:W-:Y:S03]  /*70b0*/  LDGSTS.E [R241+0x8000], desc[UR16][R118.64], P2 ;  /* 0x0800000076f17fae */ /* 0x0003e600091a1010 */
[----:B------:R-:W-:Y:S01]  /*70c0*/  IADD3.X R23, PT, PT, R57, UR64, RZ, P6, !PT ;  /* 0x0000004039177c10 */ /* 0x000fe2000b7fe4ff */
[----:B------:R1:W-:Y:S01]  /*70d0*/  LDGSTS.E [R241+0x8400], desc[UR16][R122.64], P2 ;  /* 0x084000007af17fae */ /* 0x0003e200091a1010 */
[----:B------:R-:W-:-:S03]  /*70e0*/  IADD3 R26, P6, PT, R60, UR63, RZ ;  /* 0x0000003f3c1a7c10 */ /* 0x000fc6000ffde0ff */
[----:B------:R1:W-:Y:S01]  /*70f0*/  LDGSTS.E [R241+0x8800], desc[UR16][R124.64], P2 ;  /* 0x088000007cf17fae */ /* 0x0003e200091a1010 */
[----:B------:R-:W-:Y:S02]  /*7100*/  IADD3.X R27, PT, PT, R61, UR64, RZ, P6, !PT ;  /* 0x000000403d1b7c10 */ /* 0x000fe4000b7fe4ff */
[----:B------:R-:W-:Y:S01]  /*7110*/  IADD3 R28, P6, PT, R120, UR63, RZ ;  /* 0x0000003f781c7c10 */ /* 0x000fe2000ffde0ff */
[----:B------:R1:W-:Y:S03]  /*7120*/  LDGSTS.E [R241+0x8c00], desc[UR16][R126.64], P2 ;  /* 0x08c000007ef17fae */ /* 0x0003e600091a1010 */
[----:B------:R-:W-:Y:S01]  /*7130*/  IADD3.X R29, PT, PT, R121, UR64, RZ, P6, !PT ;  /* 0x00000040791d7c10 */ /* 0x000fe2000b7fe4ff */
[----:B------:R1:W-:Y:S01]  /*7140*/  LDGSTS.E [R241+0x9000], desc[UR16][R128.64], P2 ;  /* 0x0900000080f17fae */ /* 0x0003e200091a1010 */
[----:B------:R-:W-:-:S03]  /*7150*/  ISETP.GE.AND P6, PT, R172, 0x20, PT ;  /* 0x00000020ac00780c */ /* 0x000fc60003fc6270 */
        /* <DEDUP_REMOVED lines=27> */
[----:B------:R-:W0:Y:S01]  /*7310*/  LDGDEPBAR ;  /* 0x00000000000079af */ /* 0x000e220000000000 */
[----:B------:R-:W-:Y:S05]  /*7320*/  @!P1 BRA `(.L_x_8) ;  /* 0x0000002c003c9947 */ /* 0x000fea0003800000 */
[----:B-1----:R-:W-:Y:S01]  /*7330*/  SHF.R.S32.HI R6, RZ, 0x1f, R168 ;  /* 0x0000001fff067819 */ /* 0x002fe200000114a8 */
[----:B------:R-:W-:Y:S01]  /*7340*/  IMAD.U32 R108, RZ, RZ, UR32 ;  /* 0x00000020ff6c7e24 */ /* 0x000fe2000f8e00ff */
[C---:B------:R-:W-:Y:S01]  /*7350*/  IADD3 R45, P3, PT, R168.reuse, R239, RZ ;  /* 0x000000efa82d7210 */ /* 0x040fe20007f7e0ff */
[----:B------:R-:W-:Y:S01]  /*7360*/  IMAD.U32 R110, RZ, RZ, UR33 ;  /* 0x00000021ff6e7e24 */ /* 0x000fe2000f8e00ff */
[C---:B------:R-:W-:Y:S01]  /*7370*/  IADD3 R47, P4, PT, R168.reuse, R223, RZ ;  /* 0x000000dfa82f7210 */ /* 0x040fe20007f9e0ff */
[----:B------:R-:W-:Y:S01]  /*7380*/  IMAD.U32 R112, RZ, RZ, UR34 ;  /* 0x00000022ff707e24 */ /* 0x000fe2000f8e00ff */
[C---:B------:R-:W-:Y:S01]  /*7390*/  IADD3 R51, P2, PT, R168.reuse, R221, RZ ;  /* 0x000000dda8337210 */ /* 0x040fe20007f5e0ff */
[----:B------:R-:W-:Y:S01]  /*73a0*/  IMAD.U32 R114, RZ, RZ, UR35 ;  /* 0x00000023ff727e24 */ /* 0x000fe2000f8e00ff */
[-C--:B------:R-:W-:Y:S01]  /*73b0*/  LEA.HI.X.SX32 R44, R239, R6.reuse, 0x1, P3 ;  /* 0x00000006ef2c7211 */ /* 0x080fe200018f0eff */
[----:B------:R-:W-:Y:S01]  /*73c0*/  IMAD.U32 R116, RZ, RZ, UR36 ;  /* 0x00000024ff747e24 */ /* 0x000fe2000f8e00ff */
[-C--:B------:R-:W-:Y:S01]  /*73d0*/  LEA.HI.X.SX32 R46, R223, R6.reuse, 0x1, P4 ;  /* 0x00000006df2e7211 */ /* 0x080fe200020f0eff */
[----:B------:R-:W-:Y:S01]  /*73e0*/  IMAD.U32 R118, RZ, RZ, UR37 ;  /* 0x00000025ff767e24 */ /* 0x000fe2000f8e00ff */
[-C--:B------:R-:W-:Y:S01]  /*73f0*/  LEA.HI.X.SX32 R50, R221, R6.reuse, 0x1, P2 ;  /* 0x00000006dd327211 */ /* 0x080fe200010f0eff */
        /* <DEDUP_REMOVED lines=30> */
[----:B------:R-:W1:Y:S01]  /*75e0*/  LDCU.128 UR4, c[0x0][0x380] ;  /* 0x00007000ff0477ac */ /* 0x000e620008000c00 */
        /* <DEDUP_REMOVED lines=19> */
[----:B-1----:R-:W-:Y:S01]  /*7720*/  UIMAD.WIDE.U32 UR8, UR13, 0xc, UR6 ;  /* 0x0000000c0d0878a5 */ /* 0x002fe2000f8e0006 */
[C---:B------:R-:W-:Y:S01]  /*7730*/  IADD3 R87, P4, PT, R168.reuse, R197, RZ ;  /* 0x000000c5a8577210 */ /* 0x040fe20007f9e0ff */
[----:B------:R-:W-:Y:S01]  /*7740*/  UIMAD.WIDE.U32 UR12, UR12, 0xc, UR4 ;  /* 0x0000000c0c0c78a5 */ /* 0x000fe2000f8e0004 */
[C---:B------:R-:W-:Y:S01]  /*7750*/  IADD3 R91, P2, PT, R168.reuse, R193, RZ ;  /* 0x000000c1a85b7210 */ /* 0x040fe20007f5e0ff */
[----:B------:R-:W-:Y:S01]  /*7760*/  UIMAD UR24, UR67, 0xc, URZ ;  /* 0x0000000c431878a4 */ /* 0x000fe2000f8e02ff */
[-C--:B------:R-:W-:Y:S01]  /*7770*/  LEA.HI.X.SX32 R84, R199, R6.reuse, 0x1, P3 ;  /* 0x00000006c7547211 */ /* 0x080fe200018f0eff */
[----:B------:R-:W-:Y:S01]  /*7780*/  UIMAD UR22, UR66, 0xc, URZ ;  /* 0x0000000c421678a4 */ /* 0x000fe2000f8e02ff */
[-C--:B------:R-:W-:Y:S01]  /*7790*/  LEA.HI.X.SX32 R86, R197, R6.reuse, 0x1, P4 ;  /* 0x00000006c5567211 */ /* 0x080fe200020f0eff */
[----:B------:R-:W-:Y:S01]  /*77a0*/  IMAD.MOV.U32 R43, RZ, RZ, R4 ;  /* 0x000000ffff2b7224 */ /* 0x000fe200078e0004 */
[-C--:B------:R-:W-:Y:S01]  /*77b0*/  LEA.HI.X.SX32 R90, R193, R6.reuse, 0x1, P2 ;  /* 0x00000006c15a7211 */ /* 0x080fe200010f0eff */
[----:B------:R-:W-:Y:S01]  /*77c0*/  IMAD.MOV.U32 R4, RZ, RZ, RZ ;  /* 0x000000ffff047224 */ /* 0x000fe200078e00ff */
[C---:B------:R-:W-:Y:S01]  /*77d0*/  IADD3 R93, P3, PT, R168.reuse, R191, RZ ;  /* 0x000000bfa85d7210 */ /* 0x040fe20007f7e0ff */
[----:B------:R-:W-:Y:S01]  /*77e0*/  UMOV UR20, 0x2 ;  /* 0x0000000200147882 */ /* 0x000fe20000000000 */
[C---:B------:R-:W-:Y:S01]  /*77f0*/  IADD3 R95, P4, PT, R168.reuse, R189, RZ ;  /* 0x000000bda85f7210 */ /* 0x040fe20007f9e0ff */
[----:B------:R-:W-:Y:S01]  /*7800*/  UMOV UR5, URZ ;  /* 0x000000ff00057c82 */ /* 0x000fe20008000000 */
[C---:B------:R-:W-:Y:S01]  /*7810*/  IADD3 R99, P2, PT, R168.reuse, R185, RZ ;  /* 0x000000b9a8637210 */ /* 0x040fe20007f5e0ff */
[----:B------:R-:W-:Y:S01]  /*7820*/  UMOV UR6, URZ ;  /* 0x000000ff00067c82 */ /* 0x000fe20008000000 */
[-C--:B------:R-:W-:Y:S01]  /*7830*/  LEA.HI.X.SX32 R92, R191, R6.reuse, 0x1, P3 ;  /* 0x00000006bf5c7211 */ /* 0x080fe200018f0eff */
[----:B------:R-:W-:Y:S01]  /*7840*/  UMOV UR7, URZ ;  /* 0x000000ff00077c82 */ /* 0x000fe20008000000 */
[-C--:B------:R-:W-:Y:S01]  /*7850*/  LEA.HI.X.SX32 R94, R189, R6.reuse, 0x1, P4 ;  /* 0x00000006bd5e7211 */ /* 0x080fe200020f0eff */
[----:B------:R-:W-:Y:S01]  /*7860*/  UIADD3 UR24, UPT, UPT, UR9, UR24, URZ ;  /* 0x0000001809187290 */ /* 0x000fe2000fffe0ff */
[----:B------:R-:W-:Y:S01]  /*7870*/  LEA.HI.X.SX32 R98, R185, R6, 0x1, P2 ;  /* 0x00000006b9627211 */ /* 0x000fe200010f0eff */
[----:B------:R-:W-:Y:S01]  /*7880*/  UIADD3 UR22, UPT, UPT, UR13, UR22, URZ ;  /* 0x000000160d167290 */ /* 0x000fe2000fffe0ff */
[C---:B------:R-:W-:Y:S01]  /*7890*/  IADD3 R101, P3, PT, R168.reuse, R183, RZ ;  /* 0x000000b7a8657210 */ /* 0x040fe20007f7e0ff */
[----:B------:R-:W-:Y:S01]  /*78a0*/  UMOV UR23, UR8 ;  /* 0x0000000800177c82 */ /* 0x000fe20008000000 */
[C---:B------:R-:W-:Y:S01]  /*78b0*/  IADD3 R103, P4, PT, R168.reuse, R181, RZ ;  /* 0x000000b5a8677210 */ /* 0x040fe20007f9e0ff */
[----:B------:R-:W-:Y:S01]  /*78c0*/  UMOV UR21, UR12 ;  /* 0x0000000c00157c82 */ /* 0x000fe20008000000 */
[----:B------:R-:W-:-:S02]  /*78d0*/  IADD3 R107, P2, PT, R168, R177, RZ ;  /* 0x000000b1a86b7210 */ /* 0x000fc40007f5e0ff */
[-C--:B------:R-:W-:Y:S02]  /*78e0*/  LEA.HI.X.SX32 R100, R183, R6.reuse, 0x1, P3 ;  /* 0x00000006b7647211 */ /* 0x080fe400018f0eff */
[-C--:B------:R-:W-:Y:S02]  /*78f0*/  LEA.HI.X.SX32 R102, R181, R6.reuse, 0x1, P4 ;  /* 0x00000006b5667211 */ /* 0x080fe400020f0eff */
[----:B------:R-:W-:Y:S02]  /*7900*/  LEA.HI.X.SX32 R106, R177, R6, 0x1, P2 ;  /* 0x00000006b16a7211 */ /* 0x000fe400010f0eff */
[----:B------:R-:W-:Y:S02]  /*7910*/  SHF.R.S32.HI R7, RZ, 0x1f, R170 ;  /* 0x0000001fff077819 */ /* 0x000fe400000114aa */
[C---:B------:R-:W-:Y:S02]  /*7920*/  IADD3 R109, P2, PT, R170.reuse, UR32, RZ ;  /* 0x00000020aa6d7c10 */ /* 0x040fe4000ff5e0ff */
[----:B------:R-:W-:-:S02]  /*7930*/  IADD3 R111, P4, PT, R170, UR33, RZ ;  /* 0x00000021aa6f7c10 */ /* 0x000fc4000ff9e0ff */
[----:B------:R-:W-:Y:S02]  /*7940*/  IADD3 R113, P3, PT, R170, UR34, RZ ;  /* 0x00000022aa717c10 */ /* 0x000fe4000ff7e0ff */
[-C--:B------:R-:W-:Y:S02]  /*7950*/  LEA.HI.X.SX32 R108, R108, R7.reuse, 0x1, P2 ;  /* 0x000000076c6c7211 */ /* 0x080fe400010f0eff */
[-C--:B------:R-:W-:Y:S02]  /*7960*/  LEA.HI.X.SX32 R110, R110, R7.reuse, 0x1, P4 ;  /* 0x000000076e6e7211 */ /* 0x080fe400020f0eff */
[----:B------:R-:W-:Y:S02]  /*7970*/  LEA.HI.X.SX32 R112, R112, R7, 0x1, P3 ;  /* 0x0000000770707211 */ /* 0x000fe400018f0eff */
[----:B------:R-:W-:Y:S02]  /*7980*/  IADD3 R49, P1, PT, R168, R237, RZ ;  /* 0x000000eda8317210 */ /* 0x000fe40007f3e0ff */
[----:B------:R-:W-:-:S02]  /*7990*/  IADD3 R115, P2, PT, R170, UR35, RZ ;  /* 0x00000023aa737c10 */ /* 0x000fc4000ff5e0ff */
[C---:B------:R-:W-:Y:S02]  /*79a0*/  IADD3 R117, P4, PT, R170.reuse, UR36, RZ ;  /* 0x00000024aa757c10 */ /* 0x040fe4000ff9e0ff */
[----:B------:R-:W-:Y:S02]  /*79b0*/  IADD3 R119, P3, PT, R170, UR37, RZ ;  /* 0x00000025aa777c10 */ /* 0x000fe4000ff7e0ff */
[----:B------:R-:W-:Y:S02]  /*79c0*/  LEA.HI.X.SX32 R48, R237, R6, 0x1, P1 ;  /* 0x00000006ed307211 */ /* 0x000fe400008f0eff */
[-C--:B------:R-:W-:Y:S02]  /*79d0*/  LEA.HI.X.SX32 R114, R114, R7.reuse, 0x1, P2 ;  /* 0x0000000772727211 */ /* 0x080fe400010f0eff */
[-C--:B------:R-:W-:Y:S02]  /*79e0*/  LEA.HI.X.SX32 R116, R116, R7.reuse, 0x1, P4 ;  /* 0x0000000774747211 */ /* 0x080fe400020f0eff */
[----:B------:R-:W-:-:S02]  /*79f0*/  LEA.HI.X.SX32 R118, R118, R7, 0x1, P3 ;  /* 0x0000000776767211 */ /* 0x000fc400018f0eff */
[----:B------:R-:W-:Y:S02]  /*7a00*/  IADD3 R57, P1, PT, R168, R233, RZ ;  /* 0x000000e9a8397210 */ /* 0x000fe40007f3e0ff */
[C---:B------:R-:W-:Y:S02]  /*7a10*/  IADD3 R121, P2, PT, R170.reuse, UR38, RZ ;  /* 0x00000026aa797c10 */ /* 0x040fe4000ff5e0ff */
[C---:B------:R-:W-:Y:S02]  /*7a20*/  IADD3 R123, P4, PT, R170.reuse, UR39, RZ ;  /* 0x00000027aa7b7c10 */ /* 0x040fe4000ff9e0ff */
[----:B------:R-:W-:Y:S02]  /*7a30*/  IADD3 R125, P3, PT, R170, UR40, RZ ;  /* 0x00000028aa7d7c10 */ /* 0x000fe4000ff7e0ff */
[----:B------:R-:W-:Y:S02]  /*7a40*/  LEA.HI.X.SX32 R56, R233, R6, 0x1, P1 ;  /* 0x00000006e9387211 */ /* 0x000fe400008f0eff */
[----:B------:R-:W-:-:S02]  /*7a50*/  LEA.HI.X.SX32 R120, R120, R7, 0x1, P2 ;  /* 0x0000000778787211 */ /* 0x000fc400010f0eff */
[-C--:B------:R-:W-:Y:S02]  /*7a60*/  LEA.HI.X.SX32 R122, R122, R7.reuse, 0x1, P4 ;  /* 0x000000077a7a7211 */ /* 0x080fe400020f0eff */
[----:B------:R-:W-:Y:S02]  /*7a70*/  LEA.HI.X.SX32 R124, R124, R7, 0x1, P3 ;  /* 0x000000077c7c7211 */ /* 0x000fe400018f0eff */
[----:B------:R-:W-:Y:S02]  /*7a80*/  IADD3 R65, P1, PT, R168, R229, RZ ;  /* 0x000000e5a8417210 */ /* 0x000fe40007f3e0ff */
[C---:B------:R-:W-:Y:S02]  /*7a90*/  IADD3 R127, P2, PT, R170.reuse, UR41, RZ ;  /* 0x00000029aa7f7c10 */ /* 0x040fe4000ff5e0ff */
[C---:B------:R-:W-:Y:S02]  /*7aa0*/  IADD3 R129, P4, PT, R170.reuse, UR42, RZ ;  /* 0x0000002aaa817c10 */ /* 0x040fe4000ff9e0ff */
[----:B------:R-:W-:-:S02]  /*7ab0*/  IADD3 R131, P3, PT, R170, UR43, RZ ;  /* 0x0000002baa837c10 */ /* 0x000fc4000ff7e0ff */
[----:B------:R-:W-:Y:S02]  /*7ac0*/  LEA.HI.X.SX32 R64, R229, R6, 0x1, P1 ;  /* 0x00000006e5407211 */ /* 0x000fe400008f0eff */
        /* <DEDUP_REMOVED lines=31> */
[----:B------:R-:W-:Y:S02]  /*7cc0*/  SHF.R.S32.HI R5, RZ, 0x1f, R172 ;  /* 0x0000001fff057819 */ /* 0x000fe400000114ac */
[----:B------:R-:W-:Y:S02]  /*7cd0*/  LEA.HI.X.SX32 R96, R187, R6, 0x1, P1 ;  /* 0x00000006bb607211 */ /* 0x000fe400008f0eff */
[-C--:B------:R-:W-:Y:S02]  /*7ce0*/  LEA.HI.X.SX32 R150, R150, R7.reuse, 0x1, P2 ;  /* 0x0000000796967211 */ /* 0x080fe400010f0eff */
[----:B------:R-:W-:-:S02]  /*7cf0*/  LEA.HI.X.SX32 R152, R152, R7, 0x1, P4 ;  /* 0x0000000798987211 */ /* 0x000fc400020f0eff */
[----:B------:R-:W-:Y:S02]  /*7d00*/  LEA.HI.X.SX32 R154, R154, R7, 0x1, P3 ;  /* 0x000000079a9a7211 */ /* 0x000fe400018f0eff */
[----:B------:R-:W-:Y:S01]  /*7d10*/  IADD3 R105, P1, PT, R168, R179, RZ ;  /* 0x000000b3a8697210 */ /* 0x000fe20007f3e0ff */
[----:B------:R-:W-:Y:S01]  /*7d20*/  IMAD.U32 R168, RZ, RZ, UR18 ;  /* 0x00000012ffa87e24 */ /* 0x000fe2000f8e00ff */
[C---:B------:R-:W-:Y:S02]  /*7d30*/  IADD3 R157, P2, PT, R170.reuse, UR56, RZ ;  /* 0x00000038aa9d7c10 */ /* 0x040fe4000ff5e0ff */
[C---:B------:R-:W-:Y:S02]  /*7d40*/  IADD3 R159, P4, PT, R170.reuse, UR57, RZ ;  /* 0x00000039aa9f7c10 */ /* 0x040fe4000ff9e0ff */
[----:B------:R-:W-:Y:S02]  /*7d50*/  IADD3 R161, P3, PT, R170, UR58, RZ ;  /* 0x0000003aaaa17c10 */ /* 0x000fe4000ff7e0ff */
[----:B------:R-:W-:-:S02]  /*7d60*/  LEA.HI R172, R5, R172, RZ, 0x5 ;  /* 0x000000ac05ac7211 */ /* 0x000fc400078f28ff */
[----:B------:R-:W-:Y:S02]  /*7d70*/  LEA.HI.X.SX32 R104, R179, R6, 0x1, P1 ;  /* 0x00000006b3687211 */ /* 0x000fe400008f0eff */
[-C--:B------:R-:W-:Y:S02]  /*7d80*/  LEA.HI.X.SX32 R156, R156, R7.reuse, 0x1, P2 ;  /* 0x000000079c9c7211 */ /* 0x080fe400010f0eff */
[-C--:B------:R-:W-:Y:S02]  /*7d90*/  LEA.HI.X.SX32 R158, R158, R7.reuse, 0x1, P4 ;  /* 0x000000079e9e7211 */ /* 0x080fe400020f0eff */
[----:B------:R-:W-:Y:S02]  /*7da0*/  LEA.HI.X.SX32 R160, R160, R7, 0x1, P3 ;  /* 0x00000007a0a07211 */ /* 0x000fe400018f0eff */
[C---:B------:R-:W-:Y:S01]  /*7db0*/  IADD3 R169, P1, PT, R170.reuse, UR18, RZ ;  /* 0x00000012aaa97c10 */ /* 0x040fe2000ff3e0ff */
[----:B------:R-:W-:Y:S01]  /*7dc0*/  UMOV UR18, 0x1 ;  /* 0x0000000100127882 */ /* 0x000fe20000000000 */
[----:B------:R-:W-:-:S02]  /*7dd0*/  IADD3 R163, P2, PT, R170, UR59, RZ ;  /* 0x0000003baaa37c10 */ /* 0x000fc4000ff5e0ff */
[C---:B------:R-:W-:Y:S02]  /*7de0*/  IADD3 R165, P4, PT, R170.reuse, UR60, RZ ;  /* 0x0000003caaa57c10 */ /* 0x040fe4000ff9e0ff */
[----:B------:R-:W-:Y:S02]  /*7df0*/  IADD3 R167, P3, PT, R170, UR61, RZ ;  /* 0x0000003daaa77c10 */ /* 0x000fe4000ff7e0ff */
[----:B------:R-:W-:Y:S02]  /*7e00*/  SHF.R.S32.HI R172, RZ, 0x5, R172 ;  /* 0x00000005ffac7819 */ /* 0x000fe400000114ac */
[-C--:B------:R-:W-:Y:S02]  /*7e10*/  LEA.HI.X.SX32 R162, R162, R7.reuse, 0x1, P2 ;  /* 0x00000007a2a27211 */ /* 0x080fe400010f0eff */
[-C--:B------:R-:W-:Y:S01]  /*7e20*/  LEA.HI.X.SX32 R164, R164, R7.reuse, 0x1, P4 ;  /* 0x00000007a4a47211 */ /* 0x080fe200020f0eff */
[----:B------:R-:W-:Y:S01]  /*7e30*/  VIADD R42, R172, 0xfffffffd ;  /* 0xfffffffdac2a7836 */ /* 0x000fe20000000000 */
[----:B------:R-:W-:-:S02]  /*7e40*/  LEA.HI.X.SX32 R166, R166, R7, 0x1, P3 ;  /* 0x00000007a6a67211 */ /* 0x000fc400018f0eff */
[----:B------:R-:W-:Y:S02]  /*7e50*/  LEA.HI.X.SX32 R168, R168, R7, 0x1, P1 ;  /* 0x00000007a8a87211 */ /* 0x000fe400008f0eff */
[----:B------:R-:W-:Y:S02]  /*7e60*/  VIMNMX R41, PT, PT, R172, 0x2, !PT ;  /* 0x00000002ac297848 */ /* 0x000fe40007fe0100 */
[----:B------:R-:W-:Y:S01]  /*7e70*/  SHF.L.U64.HI R40, R170, 0x2, R7 ;  /* 0x00000002aa287819 */ /* 0x000fe20000010207 */
[----:B------:R-:W-:Y:S01]  /*7e80*/  IMAD.MOV.U32 R170, RZ, RZ, RZ ;  /* 0x000000ffffaa7224 */ /* 0x000fe200078e00ff */
[C---:B------:R-:W-:Y:S01]  /*7e90*/  SHF.L.U64.HI R44, R45.reuse, 0x2, R44 ;  /* 0x000000022d2c7819 */ /* 0x040fe2000001022c */
[----:B------:R-:W-:Y:S01]  /*7ea0*/  IMAD.SHL.U32 R45, R45, 0x4, RZ ;  /* 0x000000042d2d7824 */ /* 0x000fe200078e00ff */
        /* <DEDUP_REMOVED lines=123> */
[----:B------:R-:W-:-:S02]  /*8660*/  IMAD.SHL.U32 R169, R169, 0x4, RZ ;  /* 0x00000004a9a97824 */ /* 0x000fc400078e00ff */
[----:B------:R-:W-:-:S07]  /*8670*/  VIADD R41, R41, 0xffffffff ;  /* 0xffffffff29297836 */ /* 0x000fce0000000000 */
.L_x_11:
[----:B------:R-:W-:Y:S01]  /*8680*/  IMAD.U32 R4, R4, -0x80000000, RZ ;  /* 0x8000000004047824 */ /* 0x000fe200078e00ff */
[----:B------:R-:W-:-:S03]  /*8690*/  UIADD3 UR6, UPT, UPT, UR6, 0x1, URZ ;  /* 0x0000000106067890 */ /* 0x000fc6000fffe0ff */
[----:B------:R-:W1:Y:S01]  /*86a0*/  SYNCS.PHASECHK.TRANS64.TRYWAIT P1, [UR14], R4 ;  /* 0x00000004ff0075a7 */ /* 0x000e62000802110e */
[----:B------:R-:W-:-:S04]  /*86b0*/  UISETP.GT.AND UP1, UPT, UR6, 0x1, UPT ;  /* 0x000000010600788c */ /* 0x000fc8000bf24270 */
[----:B------:R-:W-:-:S04]  /*86c0*/  USEL UR6, UR6, URZ, !UP1 ;  /* 0x000000ff06067287 */ /* 0x000fc8000c800000 */
[----:B------:R-:W-:Y:S01]  /*86d0*/  ULEA UR4, UR6, UR10, 0xe ;  /* 0x0000000a06047291 */ /* 0x000fe2000f8e70ff */
[----:B-1----:R-:W-:Y:S11]  /*86e0*/  @!P1 BRA `(.L_x_9) ;  /* 0x0000005000fc9947 */ /* 0x002ff60003800000 */
.L_x_17:
[----:B------:R-:W-:-:S04]  /*86f0*/  DEPBAR.LE SB0, 0x2 ;  /* 0x000080800000791a */ /* 0x000fc80000000000 */
[----:B------:R-:W-:Y:S01]  /*8700*/  LEA R171, R39, UR4, 0x7 ;  /* 0x0000000427ab7c11 */ /* 0x000fe2000f8e38ff */
[----:B------:R-:W-:Y:S01]  /*8710*/  BAR.SYNC.DEFER_BLOCKING 0x0 ;  /* 0x0000000000007b1d */ /* 0x000fe20000010000 */
[----:B------:R-:W-:Y:S02]  /*8720*/  UIADD3 UR5, UPT, UPT, UR5, 0x1, URZ ;  /* 0x0000000105057890 */ /* 0x000fe4000fffe0ff */
[----:B------:R-:W-:Y:S02]  /*8730*/  ULEA UR14, UR18, UR10, 0x3 ;  /* 0x0000000a120e7291 */ /* 0x000fe4000f8e18ff */
[----:B------:R-:W-:Y:S02]  /*8740*/  UISETP.GT.AND UP1, UPT, UR5, 0x2, UPT ;  /* 0x000000020500788c */ /* 0x000fe4000bf24270 */
[----:B------:R-:W-:Y:S02]  /*8750*/  UIADD3 UR14, UPT, UPT, UR14, 0x14000, URZ ;  /* 0x000140000e0e7890 */ /* 0x000fe4000fffe0ff */
[----:B------:R-:W-:Y:S01]  /*8760*/  USEL UR5, UR5, URZ, !UP1 ;  /* 0x000000ff05057287 */ /* 0x000fe2000c800000 */
[----:B------:R-:W-:Y:S01]  /*8770*/  UMOV UR4, UR7 ;  /* 0x0000000700047c82 */ /* 0x000fe20008000000 */
        /* <DEDUP_REMOVED lines=8> */
[----:B-1----:R1:W-:Y:S01]  /*8800*/  STTM.x32 tmem[UR11+0x80], R4 ;  /* 0x00008004000079ed */ /* 0x0023e200082c000b */
[----:B------:R-:W2:Y:S02]  /*8810*/  FENCE.VIEW.ASYNC.T ;  /* 0x00000000000073c6 */ /* 0x000ea40000000200 */
[----:B--2---:R-:W-:Y:S06]  /*8820*/  BAR.SYNC.DEFER_BLOCKING 0x0 ;  /* 0x0000000000007b1d */ /* 0x004fec0000010000 */
[----:B------:R-:W-:Y:S05]  /*8830*/  @P5 BRA `(.L_x_10) ;  /* 0x00000000007c5947 */ /* 0x000fea0003800000 */
[----:B------:R-:W-:Y:S02]  /*8840*/  ULEA UR7, UR5, UR10, 0xe ;  /* 0x0000000a05077291 */ /* 0x000fe4000f8e70ff */
[----:B------:R-:W-:Y:S02]  /*8850*/  UIADD3 UR25, UPT, UPT, UR15, 0x88, URZ ;  /* 0x000000880f197890 */ /* 0x000fe4000fffe0ff */
[----:B------:R-:W-:Y:S02]  /*8860*/  USHF.R.U32.HI UR7, URZ, 0x4, UR7 ;  /* 0x00000004ff077899 */ /* 0x000fe40008011607 */
[----:B------:R-:W-:Y:S02]  /*8870*/  UIADD3 UR36, UPT, UPT, UR15, 0x90, URZ ;  /* 0x000000900f247890 */ /* 0x000fe4000fffe0ff */
[----:B------:R-:W-:Y:S02]  /*8880*/  USGXT.U32 UR12, UR7, 0xe ;  /* 0x0000000e070c789a */ /* 0x000fe40008000000 */
[----:B------:R-:W-:-:S02]  /*8890*/  UIADD3 UR37, UPT, UPT, UR15, 0x98, URZ ;  /* 0x000000980f257890 */ /* 0x000fc4000fffe0ff */
[----:B------:R-:W-:Y:S01]  /*88a0*/  UIADD3 UR26, UP1, UPT, UR12, 0x2, URZ ;  /* 0x000000020c1a7890 */ /* 0x000fe2000ff3e0ff */
[----:B------:R-:W-:Y:S01]  /*88b0*/  UMOV UR7, URZ ;  /* 0x000000ff00077c82 */ /* 0x000fe20008000000 */
[----:B------:R-:W-:Y:S02]  /*88c0*/  UMOV UR32, 0x0 ;  /* 0x0000000000207882 */ /* 0x000fe40000000000 */
[----:B------:R-:W-:Y:S02]  /*88d0*/  UIADD3.X UR27, UPT, UPT, UR7, 0x40004040, URZ, UP1, !UPT ;  /* 0x40004040071b7890 */ /* 0x000fe40008ffe4ff */
[----:B------:R-:W-:Y:S02]  /*88e0*/  UIADD3 UR28, UP1, UPT, UR26, 0x2, URZ ;  /* 0x000000021a1c7890 */ /* 0x000fe4000ff3e0ff */
[----:B------:R-:W-:Y:S02]  /*88f0*/  UIADD3 UR30, UP2, UPT, UR26, 0x4, URZ ;  /* 0x000000041a1e7890 */ /* 0x000fe4000ff5e0ff */
[----:B------:R-:W-:-:S02]  /*8900*/  UIADD3.X UR29, UPT, UPT, UR27, URZ, URZ, UP1, !UPT ;  /* 0x000000ff1b1d7290 */ /* 0x000fc40008ffe4ff */
[----:B------:R-:W-:Y:S01]  /*8910*/  UIADD3.X UR31, UPT, UPT, UR27, URZ, URZ, UP2, !UPT ;  /* 0x000000ff1b1f7290 */ /* 0x000fe200097fe4ff */
[----:B------:R-:W-:Y:S01]  /*8920*/  UMOV UR33, 0x8200910 ;  /* 0x0820091000217882 */ /* 0x000fe20000000000 */
[----:B------:R-:W-:Y:S01]  /*8930*/  UMOV UR13, 0x40004040 ;  /* 0x40004040000d7882 */ /* 0x000fe20000000000 */
[----:B------:R-:W-:Y:S01]  /*8940*/  UMOV UR34, 0x0 ;  /* 0x0000000000227882 */ /* 0x000fe20000000000 */
[----:B------:R-:W-:Y:S01]  /*8950*/  UMOV UR35, 0x8200910 ;  /* 0x0820091000237882 */ /* 0x000fe20000000000 */
[----:B------:R-:W-:Y:S01]  /*8960*/  UMOV UR38, 0x0 ;  /* 0x0000000000267882 */ /* 0x000fe20000000000 */
[----:B------:R-:W-:Y:S01]  /*8970*/  UMOV UR39, 0x8200910 ;  /* 0x0820091000277882 */ /* 0x000fe20000000000 */
[----:B------:R-:W-:Y:S01]  /*8980*/  UMOV UR8, UR14 ;  /* 0x0000000e00087c82 */ /* 0x000fe20008000000 */
[----:B------:R-:W-:Y:S01]  /*8990*/  UMOV UR9, URZ ;  /* 0x000000ff00097c82 */ /* 0x000fe20008000000 */
[----:B------:R2:W-:Y:S01]  /*89a0*/  UTCHMMA tmem[UR65], gdesc[UR12], tmem[UR15], tmem[UR32], idesc[UR33], UPT ;  /* 0x00ff200c410079ea */ /* 0x0005e2000b80000f */
        /* <DEDUP_REMOVED lines=8> */
.L_x_10:
[----:B------:R-:W-:Y:S01]  /*8a30*/  BAR.SYNC.DEFER_BLOCKING 0x0 ;  /* 0x0000000000007b1d */ /* 0x000fe20000010000 */
[C---:B------:R-:W-:Y:S01]  /*8a40*/  ISETP.GT.AND P2, PT, R43.reuse, RZ, PT ;  /* 0x000000ff2b00720c */ /* 0x040fe20003f44270 */
[----:B------:R-:W-:Y:S01]  /*8a50*/  UIADD3 UR20, UPT, UPT, UR20, 0x1, URZ ;  /* 0x0000000114147890 */ /* 0x000fe2000fffe0ff */
[C---:B------:R-:W-:Y:S01]  /*8a60*/  ISETP.GE.AND P1, PT, R170.reuse, R42, PT ;  /* 0x0000002aaa00720c */ /* 0x040fe20003f26270 */
[----:B------:R-:W-:Y:S01]  /*8a70*/  VIADD R170, R170, 0x1 ;  /* 0x00000001aaaa7836 */ /* 0x000fe20000000000 */
[----:B-1----:R-:W-:Y:S01]  /*8a80*/  SEL R4, RZ, 0x4, !P2 ;  /* 0x00000004ff047807 */ /* 0x002fe20005000000 */
[----:B------:R-:W-:Y:S01]  /*8a90*/  UISETP.GT.AND UP1, UPT, UR20, 0x2, UPT ;  /* 0x000000021400788c */ /* 0x000fe2000bf24270 */
[C---:B------:R-:W-:Y:S01]  /*8aa0*/  ISETP.GT.AND P2, PT, R43.reuse, 0x1, PT ;  /* 0x000000012b00780c */ /* 0x040fe20003f44270 */
[----:B------:R-:W-:Y:S01]  /*8ab0*/  UIADD3 UR18, UPT, UPT, UR18, 0x1, URZ ;  /* 0x0000000112127890 */ /* 0x000fe2000fffe0ff */
[----:B------:R-:W-:Y:S01]  /*8ac0*/  SEL R4, R4, RZ, !P1 ;  /* 0x000000ff04047207 */ /* 0x000fe20004800000 */
[----:B------:R-:W-:Y:S01]  /*8ad0*/  USEL UR20, UR20, URZ, !UP1 ;  /* 0x000000ff14147287 */ /* 0x000fe2000c800000 */
[----:B------:R-:W-:Y:S01]  /*8ae0*/  ISETP.GT.AND P4, PT, R43, 0x2, PT ;  /* 0x000000022b00780c */ /* 0x000fe20003f84270 */
[----:B------:R-:W-:Y:S01]  /*8af0*/  UISETP.GT.AND UP1, UPT, UR18, 0x1, UPT ;  /* 0x000000011200788c */ /* 0x000fe2000bf24270 */
[----:B------:R-:W-:Y:S01]  /*8b00*/  ISETP.NE.U32.AND P3, PT, R4, RZ, PT ;  /* 0x000000ff0400720c */ /* 0x000fe20003f65070 */
[----:B--2---:R-:W-:Y:S01]  /*8b10*/  ULEA UR7, UR20, UR10, 0xe ;  /* 0x0000000a14077291 */ /* 0x004fe2000f8e70ff */
[----:B------:R-:W-:Y:S01]  /*8b20*/  SEL R4, RZ, 0x4, !P2 ;  /* 0x00000004ff047807 */ /* 0x000fe20005000000 */
[----:B------:R-:W-:Y:S01]  /*8b30*/  USEL UR18, UR18, URZ, !UP1 ;  /* 0x000000ff12127287 */ /* 0x000fe2000c800000 */
[----:B------:R-:W-:-:S02]  /*8b40*/  IADD3 R6, P2, PT, R3, UR21, RZ ;  /* 0x0000001503067c10 */ /* 0x000fc4000ff5e0ff */
[----:B------:R-:W-:Y:S01]  /*8b50*/  SEL R4, R4, RZ, !P1 ;  /* 0x000000ff04047207 */ /* 0x000fe20004800000 */
[----:B------:R-:W-:Y:S01]  /*8b60*/  VIADD R19, R37, UR7 ;  /* 0x0000000725137c36 */ /* 0x000fe20008000000 */
[----:B------:R-:W-:Y:S01]  /*8b70*/  IADD3.X R7, PT, PT, R40, UR22, RZ, P2, !PT ;  /* 0x0000001628077c10 */ /* 0x000fe200097fe4ff */
[----:B------:R-:W-:Y:S01]  /*8b80*/  VIADD R21, R2, UR7 ;  /* 0x0000000702157c36 */ /* 0x000fe20008000000 */
[----:B------:R-:W-:Y:S01]  /*8b90*/  ISETP.NE.U32.AND P2, PT, R4, RZ, PT ;  /* 0x000000ff0400720c */ /* 0x000fe20003f45070 */
[----:B------:R-:W-:Y:S01]  /*8ba0*/  USEL UR7, URZ, 0x1, !UP1 ;  /* 0x00000001ff077887 */ /* 0x000fe2000c800000 */
[----:B------:R-:W-:Y:S01]  /*8bb0*/  SEL R4, RZ, 0x4, !P4 ;  /* 0x00000004ff047807 */ /* 0x000fe20006000000 */
[----:B------:R-:W-:Y:S01]  /*8bc0*/  @!PT LDS RZ, [RZ] ;  /* 0x00000000fffff984 */ /* 0x000fe20000000800 */
[----:B------:R-:W-:Y:S01]  /*8bd0*/  @!PT LDS RZ, [RZ] ;  /* 0x00000000fffff984 */ /* 0x000fe20000000800 */
[----:B------:R-:W-:Y:S01]  /*8be0*/  @!PT LDS RZ, [RZ] ;  /* 0x00000000fffff984 */ /* 0x000fe20000000800 */
[----:B------:R1:W-:Y:S01]  /*8bf0*/  LDGSTS.E [R171+0xc000], desc[UR16][R6.64], P3 ;  /* 0x0c00000006ab7fae */ /* 0x0003e200099a1010 */
[----:B------:R-:W-:Y:S01]  /*8c00*/  IADD3 R8, P3, PT, R169, UR21, RZ ;  /* 0x00000015a9087c10 */ /* 0x000fe2000ff7e0ff */
[----:B------:R-:W-:Y:S01]  /*8c10*/  ULOP3.LUT UR7, UR4, UR7, URZ, 0x3c, !UPT ;  /* 0x0000000704077292 */ /* 0x000fe2000f8e3cff */
[----:B------:R-:W-:-:S02]  /*8c20*/  SEL R4, R4, RZ, !P1 ;  /* 0x000000ff04047207 */ /* 0x000fc40004800000 */
[----:B------:R-:W-:Y:S02]  /*8c30*/  ISETP.GT.AND P4, PT, R43, 0x3, PT ;  /* 0x000000032b00780c */ /* 0x000fe40003f84270 */
[----:B------:R-:W-:Y:S02]  /*8c40*/  IADD3.X R9, PT, PT, R168, UR22, RZ, P3, !PT ;  /* 0x00000016a8097c10 */ /* 0x000fe40009ffe4ff */
[----:B------:R-:W-:Y:S02]  /*8c50*/  ISETP.NE.U32.AND P3, PT, R4, RZ, PT ;  /* 0x000000ff0400720c */ /* 0x000fe40003f65070 */
[----:B------:R-:W-:Y:S01]  /*8c60*/  SEL R5, RZ, 0x4, !P4 ;  /* 0x00000004ff057807 */ /* 0x000fe20006000000 */
[----:B------:R2:W-:Y:S01]  /*8c70*/  LDGSTS.E [R171+0xc004], desc[UR16][R8.64], P2 ;  /* 0x0c00400008ab7fae */ /* 0x0005e200091a1010 */
[----:B------:R-:W-:Y:S02]  /*8c80*/  IADD3 R4, P2, PT, R167, UR21, RZ ;  /* 0x00000015a7047c10 */ /* 0x000fe4000ff5e0ff */
[----:B------:R-:W-:-:S02]  /*8c90*/  SEL R10, R5, RZ, !P1 ;  /* 0x000000ff050a7207 */ /* 0x000fc40004800000 */
[----:B------:R-:W-:Y:S02]  /*8ca0*/  ISETP.GT.AND P4, PT, R43, 0x4, PT ;  /* 0x000000042b00780c */ /* 0x000fe40003f84270 */
[----:B------:R-:W-:Y:S02]  /*8cb0*/  IADD3.X R5, PT, PT, R166, UR22, RZ, P2, !PT ;  /* 0x00000016a6057c10 */ /* 0x000fe400097fe4ff */
[----:B------:R-:W-:Y:S02]  /*8cc0*/  ISETP.NE.U32.AND P2, PT, R10, RZ, PT ;  /* 0x000000ff0a00720c */ /* 0x000fe40003f45070 */
[----:B-1----:R-:W-:Y:S01]  /*8cd0*/  SEL R7, RZ, 0x4, !P4 ;  /* 0x00000004ff077807 */ /* 0x002fe20006000000 */
[----:B------:R1:W-:Y:S01]  /*8ce0*/  LDGSTS.E [R171+0xc008], desc[UR16][R4.64], P3 ;  /* 0x0c00800004ab7fae */ /* 0x0003e200099a1010 */
[----:B------:R-:W-:Y:S02]  /*8cf0*/  IADD3 R6, P3, PT, R165, UR21, RZ ;  /* 0x00000015a5067c10 */ /* 0x000fe4000ff7e0ff */
[----:B------:R-:W-:-:S02]  /*8d00*/  SEL R10, R7, RZ, !P1 ;  /* 0x000000ff070a7207 */ /* 0x000fc40004800000 */
[----:B------:R-:W-:Y:S02]  /*8d10*/  ISETP.GT.AND P4, PT, R43, 0x5, PT ;  /* 0x000000052b00780c */ /* 0x000fe40003f84270 */
[----:B------:R-:W-:Y:S02]  /*8d20*/  IADD3.X R7, PT, PT, R164, UR22, RZ, P3, !PT ;  /* 0x00000016a4077c10 */ /* 0x000fe40009ffe4ff */
[----:B------:R-:W-:Y:S02]  /*8d30*/  ISETP.NE.U32.AND P3, PT, R10, RZ, PT ;  /* 0x000000ff0a00720c */ /* 0x000fe40003f65070 */
[----:B--2---:R-:W-:Y:S01]  /*8d40*/  SEL R9, RZ, 0x4, !P4 ;  /* 0x00000004ff097807 */ /* 0x004fe20006000000 */
        /* <DEDUP_REMOVED lines=143> */
[----:B------:R-:W-:Y:S02]  /*9640*/  IADD3.X R7, PT, PT, R122, UR22, RZ, P2, !PT ;  /* 0x000000167a077c10 */ /* 0x000fe400097fe4ff */
[----:B------:R-:W-:Y:S02]  /*9650*/  ISETP.GT.AND P4, PT, R43, 0x1a, PT ;  /* 0x0000001a2b00780c */ /* 0x000fe40003f84270 */
[----:B------:R-:W-:Y:S01]  /*9660*/  ISETP.NE.U32.AND P2, PT, R10, RZ, PT ;  /* 0x000000ff0a00720c */ /* 0x000fe20003f45070 */
[----:B------:R3:W-:Y:S01]  /*9670*/  LDGSTS.E [R171+0xc060], desc[UR16][R6.64], P3 ;  /* 0x0c06000006ab7fae */ /* 0x0007e200099a1010 */
[----:B-1----:R-:W-:Y:S02]  /*9680*/  SEL R9, RZ, 0x4, !P4 ;  /* 0x00000004ff097807 */ /* 0x002fe40006000000 */
[----:B------:R-:W-:Y:S02]  /*9690*/  IADD3 R8, P3, PT, R121, UR21, RZ ;  /* 0x0000001579087c10 */ /* 0x000fe4000ff7e0ff */
[----:B------:R-:W-:-:S02]  /*96a0*/  ISETP.GT.AND P4, PT, R43, 0x1b, PT ;  /* 0x0000001b2b00780c */ /* 0x000fc40003f84270 */
[----:B------:R-:W-:Y:S02]  /*96b0*/  SEL R10, R9, RZ, !P1 ;  /* 0x000000ff090a7207 */ /* 0x000fe40004800000 */
[----:B------:R-:W-:Y:S02]  /*96c0*/  IADD3.X R9, PT, PT, R120, UR22, RZ, P3, !PT ;  /* 0x0000001678097c10 */ /* 0x000fe40009ffe4ff */
[----:B--2---:R-:W-:Y:S02]  /*96d0*/  SEL R4, RZ, 0x4, !P4 ;  /* 0x00000004ff047807 */ /* 0x004fe40006000000 */
[----:B------:R-:W-:Y:S01]  /*96e0*/  ISETP.NE.U32.AND P3, PT, R10, RZ, PT ;  /* 0x000000ff0a00720c */ /* 0x000fe20003f65070 */
[----:B------:R1:W-:Y:S01]  /*96f0*/  LDGSTS.E [R171+0xc064], desc[UR16][R8.64], P2 ;  /* 0x0c06400008ab7fae */ /* 0x0003e200091a1010 */
[----:B------:R-:W-:Y:S02]  /*9700*/  IADD3 R10, P4, PT, R119, UR21, RZ ;  /* 0x00000015770a7c10 */ /* 0x000fe4000ff9e0ff */
[----:B------:R-:W-:-:S02]  /*9710*/  SEL R4, R4, RZ, !P1 ;  /* 0x000000ff04047207 */ /* 0x000fc40004800000 */
[----:B------:R-:W-:Y:S02]  /*9720*/  ISETP.GT.AND P2, PT, R43, 0x1c, PT ;  /* 0x0000001c2b00780c */ /* 0x000fe40003f44270 */
[----:B------:R-:W-:Y:S02]  /*9730*/  IADD3.X R11, PT, PT, R118, UR22, RZ, P4, !PT ;  /* 0x00000016760b7c10 */ /* 0x000fe4000a7fe4ff */
[----:B------:R-:W-:Y:S02]  /*9740*/  ISETP.NE.U32.AND P4, PT, R4, RZ, PT ;  /* 0x000000ff0400720c */ /* 0x000fe40003f85070 */
[----:B------:R-:W-:Y:S01]  /*9750*/  SEL R4, RZ, 0x4, !P2 ;  /* 0x00000004ff047807 */ /* 0x000fe20005000000 */
[----:B------:R2:W-:Y:S01]  /*9760*/  LDGSTS.E [R171+0xc068], desc[UR16][R10.64], P3 ;  /* 0x0c0680000aab7fae */ /* 0x0005e200099a1010 */
[----:B---3--:R-:W-:Y:S02]  /*9770*/  IADD3 R6, P2, PT, R117, UR21, RZ ;  /* 0x0000001575067c10 */ /* 0x008fe4000ff5e0ff */
[----:B------:R-:W-:-:S02]  /*9780*/  SEL R4, R4, RZ, !P1 ;  /* 0x000000ff04047207 */ /* 0x000fc40004800000 */
[----:B------:R-:W-:Y:S02]  /*9790*/  IADD3.X R7, PT, PT, R116, UR22, RZ, P2, !PT ;  /* 0x0000001674077c10 */ /* 0x000fe400097fe4ff */
[----:B------:R-:W-:Y:S02]  /*97a0*/  ISETP.NE.U32.AND P2, PT, R4, RZ, PT ;  /* 0x000000ff0400720c */ /* 0x000fe40003f45070 */
[----:B------:R-:W-:Y:S01]  /*97b0*/  IADD3 R4, P3, PT, R115, UR21, RZ ;  /* 0x0000001573047c10 */ /* 0x000fe2000ff7e0ff */
[----:B------:R3:W-:Y:S01]  /*97c0*/  LDGSTS.E [R171+0xc06c], desc[UR16][R6.64], P4 ;  /* 0x0c06c00006ab7fae */ /* 0x0007e2000a1a1010 */
[----:B------:R-:W-:Y:S02]  /*97d0*/  ISETP.GT.AND P4, PT, R43, 0x1d, PT ;  /* 0x0000001d2b00780c */ /* 0x000fe40003f84270 */
[----:B------:R-:W-:Y:S02]  /*97e0*/  IADD3.X R5, PT, PT, R114, UR22, RZ, P3, !PT ;  /* 0x0000001672057c10 */ /* 0x000fe40009ffe4ff */
[----:B------:R-:W-:-:S02]  /*97f0*/  SEL R12, RZ, 0x4, !P4 ;  /* 0x00000004ff0c7807 */ /* 0x000fc40006000000 */
[----:B-1----:R-:W-:Y:S02]  /*9800*/  IADD3 R8, P3, PT, R113, UR21, RZ ;  /* 0x0000001571087c10 */ /* 0x002fe4000ff7e0ff */
[----:B------:R-:W-:Y:S01]  /*9810*/  SEL R12, R12, RZ, !P1 ;  /* 0x000000ff0c0c7207 */ /* 0x000fe20004800000 */
[----:B------:R1:W-:Y:S01]  /*9820*/  LDGSTS.E [R171+0xc070], desc[UR16][R4.64], P2 ;  /* 0x0c07000004ab7fae */ /* 0x0003e200091a1010 */
[C---:B------:R-:W-:Y:S02]  /*9830*/  ISETP.GT.AND P2, PT, R43.reuse, 0x1e, PT ;  /* 0x0000001e2b00780c */ /* 0x040fe40003f44270 */
[----:B------:R-:W-:Y:S02]  /*9840*/  IADD3.X R9, PT, PT, R112, UR22, RZ, P3, !PT ;  /* 0x0000001670097c10 */ /* 0x000fe40009ffe4ff */
[----:B------:R-:W-:Y:S02]  /*9850*/  SEL R13, RZ, 0x4, !P2 ;  /* 0x00000004ff0d7807 */ /* 0x000fe40005000000 */
[----:B------:R-:W-:-:S02]  /*9860*/  ISETP.GT.AND P2, PT, R43, 0x1f, PT ;  /* 0x0000001f2b00780c */ /* 0x000fc40003f44270 */
[----:B------:R-:W-:Y:S02]  /*9870*/  ISETP.NE.U32.AND P4, PT, R12, RZ, PT ;  /* 0x000000ff0c00720c */ /* 0x000fe40003f85070 */
[----:B--2---:R-:W-:Y:S02]  /*9880*/  IADD3 R10, P3, PT, R111, UR21, RZ ;  /* 0x000000156f0a7c10 */ /* 0x004fe4000ff7e0ff */
[----:B------:R-:W-:Y:S02]  /*9890*/  SEL R13, R13, RZ, !P1 ;  /* 0x000000ff0d0d7207 */ /* 0x000fe40004800000 */
[----:B---3--:R-:W-:Y:S02]  /*98a0*/  SEL R6, RZ, 0x4, !P2 ;  /* 0x00000004ff067807 */ /* 0x008fe40005000000 */
[----:B------:R-:W-:Y:S02]  /*98b0*/  IADD3.X R11, PT, PT, R110, UR22, RZ, P3, !PT ;  /* 0x000000166e0b7c10 */ /* 0x000fe40009ffe4ff */
[----:B------:R-:W-:Y:S01]  /*98c0*/  ISETP.GE.AND P2, PT, R36, R43, PT ;  /* 0x0000002b2400720c */ /* 0x000fe20003f46270 */
[----:B------:R-:W-:Y:S01]  /*98d0*/  VIADD R43, R43, 0xffffffe0 ;  /* 0xffffffe02b2b7836 */ /* 0x000fe20000000000 */
[----:B------:R-:W-:Y:S01]  /*98e0*/  ISETP.NE.U32.AND P3, PT, R13, RZ, PT ;  /* 0x000000ff0d00720c */ /* 0x000fe20003f65070 */
[----:B------:R2:W-:Y:S01]  /*98f0*/  LDGSTS.E [R171+0xc074], desc[UR16][R8.64], P4 ;  /* 0x0c07400008ab7fae */ /* 0x0005e2000a1a1010 */
[----:B------:R-:W-:-:S02]  /*9900*/  SEL R6, R6, RZ, !P1 ;  /* 0x000000ff06067207 */ /* 0x000fc40004800000 */
[----:B-1----:R-:W-:Y:S02]  /*9910*/  SEL R4, RZ, 0x4, P2 ;  /* 0x00000004ff047807 */ /* 0x002fe40001000000 */
[----:B------:R-:W-:Y:S02]  /*9920*/  ISETP.NE.U32.AND P2, PT, R6, RZ, PT ;  /* 0x000000ff0600720c */ /* 0x000fe40003f45070 */
[----:B------:R-:W-:Y:S01]  /*9930*/  IADD3 R12, P4, PT, R109, UR21, RZ ;  /* 0x000000156d0c7c10 */ /* 0x000fe2000ff9e0ff */
[----:B------:R-:W-:Y:S01]  /*9940*/  UIADD3 UR21, UP3, UPT, UR21, UR19, URZ ;  /* 0x0000001315157290 */ /* 0x000fe2000ff7e0ff */
[----:B------:R-:W-:Y:S02]  /*9950*/  SEL R4, R4, RZ, !P1 ;  /* 0x000000ff04047207 */ /* 0x000fe40004800000 */
[----:B------:R-:W-:Y:S01]  /*9960*/  IADD3.X R13, PT, PT, R108, UR22, RZ, P4, !PT ;  /* 0x000000166c0d7c10 */ /* 0x000fe2000a7fe4ff */
[----:B------:R1:W-:Y:S01]  /*9970*/  LDGSTS.E [R171+0xc078], desc[UR16][R10.64], P3 ;  /* 0x0c0780000aab7fae */ /* 0x0003e200099a1010 */
[----:B------:R-:W-:Y:S01]  /*9980*/  ISETP.NE.U32.AND P1, PT, R4, RZ, PT ;  /* 0x000000ff0400720c */ /* 0x000fe20003f25070 */
[----:B------:R-:W-:Y:S01]  /*9990*/  UIADD3.X UR22, UPT, UPT, UR22, UR62, URZ, UP3, !UPT ;  /* 0x0000003e16167290 */ /* 0x000fe20009ffe4ff */
[----:B------:R-:W-:-:S02]  /*99a0*/  IADD3 R4, P3, PT, R107, UR23, RZ ;  /* 0x000000176b047c10 */ /* 0x000fc4000ff7e0ff */
[----:B------:R-:W-:Y:S01]  /*99b0*/  IADD3 R6, P4, PT, R103, UR23, RZ ;  /* 0x0000001767067c10 */ /* 0x000fe2000ff9e0ff */
[----:B------:R3:W-:Y:S01]  /*99c0*/  LDGSTS.E [R171+0xc07c], desc[UR16][R12.64], P2 ;  /* 0x0c07c0000cab7fae */ /* 0x0007e200091a1010 */
[----:B------:R-:W-:Y:S02]  /*99d0*/  IADD3.X R5, PT, PT, R106, UR24, RZ, P3, !PT ;  /* 0x000000186a057c10 */ /* 0x000fe40009ffe4ff */
[----:B--2---:R-:W-:Y:S01]  /*99e0*/  IADD3 R8, P2, PT, R99, UR23, RZ ;  /* 0x0000001763087c10 */ /* 0x004fe2000ff5e0ff */
[----:B------:R-:W0:Y:S01]  /*99f0*/  LDGDEPBAR ;  /* 0x00000000000079af */ /* 0x000e220000000000 */
[----:B------:R-:W-:Y:S02]  /*9a00*/  IADD3.X R7, PT, PT, R102, UR24, RZ, P4, !PT ;  /* 0x0000001866077c10 */ /* 0x000fe4000a7fe4ff */
[----:B-1----:R-:W-:Y:S01]  /*9a10*/  IADD3 R10, P3, PT, R95, UR23, RZ ;  /* 0x000000175f0a7c10 */ /* 0x002fe2000ff7e0ff */
[----:B------:R1:W-:Y:S01]  /*9a20*/  LDGSTS.E [R19], desc[UR16][R4.64], P1 ;  /* 0x0000000004137fae */ /* 0x0003e200089a1010 */
[----:B------:R-:W-:-:S02]  /*9a30*/  IADD3.X R9, PT, PT, R98, UR24, RZ, P2, !PT ;  /* 0x0000001862097c10 */ /* 0x000fc400097fe4ff */
[----:B------:R-:W-:Y:S01]  /*9a40*/  IADD3 R16, P2, PT, R91, UR23, RZ ;  /* 0x000000175b107c10 */ /* 0x000fe2000ff5e0ff */
[----:B------:R2:W-:Y:S01]  /*9a50*/  LDGSTS.E [R19+0x400], desc[UR16][R6.64], P1 ;  /* 0x0040000006137fae */ /* 0x0005e200089a1010 */
[----:B------:R-:W-:Y:S02]  /*9a60*/  IADD3.X R11, PT, PT, R94, UR24, RZ, P3, !PT ;  /* 0x000000185e0b7c10 */ /* 0x000fe40009ffe4ff */
[----:B------:R-:W-:Y:S01]  /*9a70*/  IADD3 R14, P3, PT, R87, UR23, RZ ;  /* 0x00000017570e7c10 */ /* 0x000fe2000ff7e0ff */
[----:B------:R4:W-:Y:S01]  /*9a80*/  LDGSTS.E [R19+0x800], desc[UR16][R8.64], P1 ;  /* 0x0080000008137fae */ /* 0x0009e200089a1010 */
[----:B------:R-:W-:Y:S02]  /*9a90*/  IADD3.X R17, PT, PT, R90, UR24, RZ, P2, !PT ;  /* 0x000000185a117c10 */ /* 0x000fe400097fe4ff */
[----:B---3--:R-:W-:Y:S01]  /*9aa0*/  IADD3 R12, P2, PT, R83, UR23, RZ ;  /* 0x00000017530c7c10 */ /* 0x008fe2000ff5e0ff */
[----:B------:R3:W-:Y:S01]  /*9ab0*/  LDGSTS.E [R19+0xc00], desc[UR16][R10.64], P1 ;  /* 0x00c000000a137fae */ /* 0x0007e200089a1010 */
[----:B------:R-:W-:-:S02]  /*9ac0*/  IADD3.X R15, PT, PT, R86, UR24, RZ, P3, !PT ;  /* 0x00000018560f7c10 */ /* 0x000fc40009ffe4ff */
[----:B-1----:R-:W-:Y:S01]  /*9ad0*/  IADD3 R4, P3, PT, R79, UR23, RZ ;  /* 0x000000174f047c10 */ /* 0x002fe2000ff7e0ff */
[----:B------:R1:W-:Y:S01]  /*9ae0*/  LDGSTS.E [R19+0x1000], desc[UR16][R16.64], P1 ;  /* 0x0100000010137fae */ /* 0x0003e200089a1010 */
[----:B------:R-:W-:Y:S02]  /*9af0*/  IADD3.X R13, PT, PT, R82, UR24, RZ, P2, !PT ;  /* 0x00000018520d7c10 */ /* 0x000fe400097fe4ff */
[----:B--2---:R-:W-:Y:S01]  /*9b00*/  IADD3 R6, P2, PT, R75, UR23, RZ ;  /* 0x000000174b067c10 */ /* 0x004fe2000ff5e0ff */
[----:B------:R2:W-:Y:S01]  /*9b10*/  LDGSTS.E [R19+0x1400], desc[UR16][R14.64], P1 ;  /* 0x014000000e137fae */ /* 0x0005e200089a1010 */
[----:B------:R-:W-:Y:S02]  /*9b20*/  IADD3.X R5, PT, PT, R78, UR24, RZ, P3, !PT ;  /* 0x000000184e057c10 */ /* 0x000fe40009ffe4ff */
[----:B----4-:R-:W-:Y:S01]  /*9b30*/  IADD3 R8, P3, PT, R71, UR23, RZ ;  /* 0x0000001747087c10 */ /* 0x010fe2000ff7e0ff */
[----:B------:R4:W-:Y:S01]  /*9b40*/  LDGSTS.E [R19+0x1800], desc[UR16][R12.64], P1 ;  /* 0x018000000c137fae */ /* 0x0009e200089a1010 */
[----:B------:R-:W-:-:S02]  /*9b50*/  IADD3.X R7, PT, PT, R74, UR24, RZ, P2, !PT ;  /* 0x000000184a077c10 */ /* 0x000fc400097fe4ff */
[----:B---3--:R-:W-:Y:S01]  /*9b60*/  IADD3 R10, P2, PT, R67, UR23, RZ ;  /* 0x00000017430a7c10 */ /* 0x008fe2000ff5e0ff */
[----:B------:R3:W-:Y:S01]  /*9b70*/  LDGSTS.E [R19+0x1c00], desc[UR16][R4.64], P1 ;  /* 0x01c0000004137fae */ /* 0x0007e200089a1010 */
[----:B------:R-:W-:Y:S02]  /*9b80*/  IADD3.X R9, PT, PT, R70, UR24, RZ, P3, !PT ;  /* 0x0000001846097c10 */ /* 0x000fe40009ffe4ff */
[----:B-1----:R-:W-:Y:S01]  /*9b90*/  IADD3 R16, P3, PT, R63, UR23, RZ ;  /* 0x000000173f107c10 */ /* 0x002fe2000ff7e0ff */
[----:B------:R1:W-:Y:S01]  /*9ba0*/  LDGSTS.E [R19+0x2000], desc[UR16][R6.64], P1 ;  /* 0x0200000006137fae */ /* 0x0003e200089a1010 */
[----:B------:R-:W-:Y:S02]  /*9bb0*/  IADD3.X R11, PT, PT, R66, UR24, RZ, P2, !PT ;  /* 0x00000018420b7c10 */ /* 0x000fe400097fe4ff */
[----:B--2---:R-:W-:Y:S01]  /*9bc0*/  IADD3 R14, P2, PT, R59, UR23, RZ ;  /* 0x000000173b0e7c10 */ /* 0x004fe2000ff5e0ff */
[----:B------:R2:W-:Y:S01]  /*9bd0*/  LDGSTS.E [R19+0x2400], desc[UR16][R8.64], P1 ;  /* 0x0240000008137fae */ /* 0x0005e200089a1010 */
[----:B------:R-:W-:-:S02]  /*9be0*/  IADD3.X R17, PT, PT, R62, UR24, RZ, P3, !PT ;  /* 0x000000183e117c10 */ /* 0x000fc40009ffe4ff */
[----:B----4-:R-:W-:Y:S01]  /*9bf0*/  IADD3 R12, P3, PT, R55, UR23, RZ ;  /* 0x00000017370c7c10 */ /* 0x010fe2000ff7e0ff */
[----:B------:R4:W-:Y:S01]  /*9c00*/  LDGSTS.E [R19+0x2800], desc[UR16][R10.64], P1 ;  /* 0x028000000a137fae */ /* 0x0009e200089a1010 */
[----:B------:R-:W-:Y:S02]  /*9c10*/  IADD3.X R15, PT, PT, R58, UR24, RZ, P2, !PT ;  /* 0x000000183a0f7c10 */ /* 0x000fe400097fe4ff */
[----:B---3--:R-:W-:Y:S01]  /*9c20*/  IADD3 R4, P2, PT, R51, UR23, RZ ;  /* 0x0000001733047c10 */ /* 0x008fe2000ff5e0ff */
[----:B------:R3:W-:Y:S01]  /*9c30*/  LDGSTS.E [R19+0x2c00], desc[UR16][R16.64], P1 ;  /* 0x02c0000010137fae */ /* 0x0007e200089a1010 */
[----:B------:R-:W-:Y:S02]  /*9c40*/  IADD3.X R13, PT, PT, R54, UR24, RZ, P3, !PT ;  /* 0x00000018360d7c10 */ /* 0x000fe40009ffe4ff */
[----:B-1----:R-:W-:Y:S01]  /*9c50*/  IADD3 R6, P3, PT, R47, UR23, RZ ;  /* 0x000000172f067c10 */ /* 0x002fe2000ff7e0ff */
[----:B------:R1:W-:Y:S01]  /*9c60*/  LDGSTS.E [R19+0x3000], desc[UR16][R14.64], P1 ;  /* 0x030000000e137fae */ /* 0x0003e200089a1010 */
[----:B------:R-:W-:-:S02]  /*9c70*/  IADD3.X R5, PT, PT, R50, UR24, RZ, P2, !PT ;  /* 0x0000001832057c10 */ /* 0x000fc400097fe4ff */
[----:B--2---:R-:W-:Y:S01]  /*9c80*/  IADD3 R8, P2, PT, R105, UR23, RZ ;  /* 0x0000001769087c10 */ /* 0x004fe2000ff5e0ff */
[----:B------:R2:W-:Y:S01]  /*9c90*/  LDGSTS.E [R19+0x3400], desc[UR16][R12.64], P1 ;  /* 0x034000000c137fae */ /* 0x0005e200089a1010 */
[----:B------:R-:W-:Y:S02]  /*9ca0*/  IADD3.X R7, PT, PT, R46, UR24, RZ, P3, !PT ;  /* 0x000000182e077c10 */ /* 0x000fe40009ffe4ff */
[----:B----4-:R-:W-:Y:S01]  /*9cb0*/  IADD3 R10, P3, PT, R101, UR23, RZ ;  /* 0x00000017650a7c10 */ /* 0x010fe2000ff7e0ff */
        /* <DEDUP_REMOVED lines=31> */
[----:B--2---:R-:W-:-:S02]  /*9eb0*/  IADD3 R4, P4, PT, R57, UR23, RZ ;  /* 0x0000001739047c10 */ /* 0x004fc4000ff9e0ff */
[----:B------:R-:W-:Y:S01]  /*9ec0*/  IADD3.X R15, PT, PT, R64, UR24, RZ, P2, !PT ;  /* 0x00000018400f7c10 */ /* 0x000fe200097fe4ff */
[----:B------:R-:W-:Y:S01]  /*9ed0*/  LDGSTS.E [R21+0x2600], desc[UR16][R16.64], P1 ;  /* 0x0260000010157fae */ /* 0x000fe200089a1010 */
[----:B------:R-:W-:Y:S02]  /*9ee0*/  IADD3.X R13, PT, PT, R60, UR24, RZ, P3, !PT ;  /* 0x000000183c0d7c10 */ /* 0x000fe40009ffe4ff */
[----:B----4-:R-:W-:Y:S01]  /*9ef0*/  IADD3 R6, P2, PT, R53, UR23, RZ ;  /* 0x0000001735067c10 */ /* 0x010fe2000ff5e0ff */
[----:B------:R-:W-:Y:S01]  /*9f00*/  LDGSTS.E [R21+0x2a00], desc[UR16][R14.64], P1 ;  /* 0x02a000000e157fae */ /* 0x000fe200089a1010 */
[----:B------:R-:W-:Y:S02]  /*9f10*/  IADD3.X R5, PT, PT, R56, UR24, RZ, P4, !PT ;  /* 0x0000001838057c10 */ /* 0x000fe4000a7fe4ff */
[----:B---3--:R-:W-:Y:S01]  /*9f20*/  IADD3 R8, P3, PT, R49, UR23, RZ ;  /* 0x0000001731087c10 */ /* 0x008fe2000ff7e0ff */
[----:B------:R-:W-:Y:S01]  /*9f30*/  LDGSTS.E [R21+0x2e00], desc[UR16][R12.64], P1 ;  /* 0x02e000000c157fae */ /* 0x000fe200089a1010 */
[----:B-1----:R-:W-:Y:S01]  /*9f40*/  IADD3 R10, P4, PT, R45, UR23, RZ ;  /* 0x000000172d0a7c10 */ /* 0x002fe2000ff9e0ff */
[----:B------:R-:W-:Y:S01]  /*9f50*/  UIADD3 UR23, UP2, UPT, UR23, UR63, URZ ;  /* 0x0000003f17177290 */ /* 0x000fe2000ff5e0ff */
[----:B------:R-:W-:Y:S01]  /*9f60*/  IADD3.X R7, PT, PT, R52, UR24, RZ, P2, !PT ;  /* 0x0000001834077c10 */ /* 0x000fe200097fe4ff */
[----:B------:R1:W-:Y:S01]  /*9f70*/  LDGSTS.E [R21+0x3200], desc[UR16][R4.64], P1 ;  /* 0x0320000004157fae */ /* 0x0003e200089a1010 */
[----:B------:R-:W-:-:S02]  /*9f80*/  IADD3.X R9, PT, PT, R48, UR24, RZ, P3, !PT ;  /* 0x0000001830097c10 */ /* 0x000fc40009ffe4ff */
[----:B------:R-:W-:Y:S01]  /*9f90*/  IADD3.X R11, PT, PT, R44, UR24, RZ, P4, !PT ;  /* 0x000000182c0b7c10 */ /* 0x000fe2000a7fe4ff */
[----:B------:R2:W-:Y:S01]  /*9fa0*/  LDGSTS.E [R21+0x3600], desc[UR16][R6.64], P1 ;  /* 0x0360000006157fae */ /* 0x0005e200089a1010 */
[----:B------:R-:W-:-:S03]  /*9fb0*/  UIADD3.X UR24, UPT, UPT, UR24, UR64, URZ, UP2, !UPT ;  /* 0x0000004018187290 */ /* 0x000fc600097fe4ff */
[----:B------:R2:W-:Y:S04]  /*9fc0*/  LDGSTS.E [R21+0x3a00], desc[UR16][R8.64], P1 ;  /* 0x03a0000008157fae */ /* 0x0005e800089a1010 */
[----:B------:R2:W-:Y:S01]  /*9fd0*/  LDGSTS.E [R21+0x3e00], desc[UR16][R10.64], P1 ;  /* 0x03e000000a157fae */ /* 0x0005e200089a1010 */
[----:B------:R-:W-:Y:S01]  /*9fe0*/  ISETP.NE.U32.AND P1, PT, R41, R170, PT ;  /* 0x000000aa2900720c */ /* 0x000fe20003f25070 */
[----:B-1----:R-:W-:Y:S02]  /*9ff0*/  IMAD.U32 R4, RZ, RZ, UR4 ;  /* 0x00000004ff047e24 */ /* 0x002fe4000f8e00ff */
[----:B------:R-:W0:Y:S10]  /*a000*/  LDGDEPBAR ;  /* 0x00000000000079af */ /* 0x000e340000000000 */
[----:B--2---:R-:W-:Y:S05]  /*a010*/  @P1 BRA `(.L_x_11) ;  /* 0xffffffe400981947 */ /* 0x004fea000383ffff */
.L_x_8:
[----:B------:R-:W2:Y:S01]  /*a020*/  LDCU UR5, c[0x0][0x3b8] ;  /* 0x00007700ff0577ac */ /* 0x000ea20008000800 */
[C---:B------:R-:W-:Y:S02]  /*a030*/  VIADD R3, R0.reuse, 0x3 ;  /* 0x0000000300037836 */ /* 0x040fe40000000000 */
[C---:B-1----:R-:W-:Y:S01]  /*a040*/  VIADD R10, R0.reuse, 0x1 ;  /* 0x00000001000a7836 */ /* 0x042fe20000000000 */
[----:B------:R-:W1:Y:S01]  /*a050*/  LDCU.128 UR20, c[0x0][0x390] ;  /* 0x00007200ff1477ac */ /* 0x000e620008000c00 */
[C---:B------:R-:W-:Y:S02]  /*a060*/  VIADD R9, R0.reuse, 0x2 ;  /* 0x0000000200097836 */ /* 0x040fe40000000000 */
[C---:B------:R-:W-:Y:S01]  /*a070*/  VIADD R196, R0.reuse, 0x4 ;  /* 0x0000000400c47836 */ /* 0x040fe20000000000 */
[----:B------:R-:W3:Y:S01]  /*a080*/  LDCU UR6, c[0x0][0x3b4] ;  /* 0x00007680ff0677ac */ /* 0x000ee20008000800 */
[----:B--2---:R-:W-:-:S04]  /*a090*/  IMAD R4, R0, UR5, RZ ;  /* 0x0000000500047c24 */ /* 0x004fc8000f8e02ff */
[----:B------:R-:W-:Y:S01]  /*a0a0*/  VIADD R5, R4, UR5 ;  /* 0x0000000504057c36 */ /* 0x000fe20008000000 */
[----:B-1----:R-:W-:-:S03]  /*a0b0*/  ISETP.GE.AND P1, PT, R38, UR22, PT ;  /* 0x0000001626007c0c */ /* 0x002fc6000bf26270 */
[----:B------:R-:W-:Y:S01]  /*a0c0*/  VIADD R6, R5, UR5 ;  /* 0x0000000505067c36 */ /* 0x000fe20008000000 */
[----:B------:R-:W-:Y:S01]  /*a0d0*/  ISETP.LT.AND P4, PT, R3, UR23, !P1 ;  /* 0x0000001703007c0c */ /* 0x000fe2000cf81270 */
[----:B---3--:R-:W-:Y:S01]  /*a0e0*/  IMAD R2, R38, UR6, RZ ;  /* 0x0000000626027c24 */ /* 0x008fe2000f8e02ff */
[----:B------:R-:W-:Y:S01]  /*a0f0*/  ISETP.LT.AND P2, PT, R10, UR23, !P1 ;  /* 0x000000170a007c0c */ /* 0x000fe2000cf41270 */
[----:B------:R-:W-:Y:S01]  /*a100*/  VIADD R7, R6, UR5 ;  /* 0x0000000506077c36 */ /* 0x000fe20008000000 */
[----:B------:R-:W-:Y:S02]  /*a110*/  ISETP.LT.AND P3, PT, R9, UR23, !P1 ;  /* 0x0000001709007c0c */ /* 0x000fe4000cf61270 */
[----:B------:R-:W-:Y:S01]  /*a120*/  LEA R3, P5, R2, UR20, 0x2 ;  /* 0x0000001402037c11 */ /* 0x000fe2000f8a10ff */
[----:B------:R-:W-:-:S04]  /*a130*/  VIADD R8, R7, UR5 ;  /* 0x0000000507087c36 */ /* 0x000fc80008000000 */
[----:B------:R-:W-:-:S04]  /*a140*/  VIADD R142, R8, UR5 ;  /* 0x00000005088e7c36 */ /* 0x000fc80008000000 */
[----:B------:R-:W-:-:S04]  /*a150*/  VIADD R143, R142, UR5 ;  /* 0x000000058e8f7c36 */ /* 0x000fc80008000000 */
[----:B------:R-:W-:-:S04]  /*a160*/  VIADD R144, R143, UR5 ;  /* 0x000000058f907c36 */ /* 0x000fc80008000000 */
[----:B------:R-:W-:Y:S01]  /*a170*/  VIADD R145, R144, UR5 ;  /* 0x0000000590917c36 */ /* 0x000fe20008000000 */
[----:B------:R-:W-:Y:S06]  /*a180*/  @!P6 BRA `(.L_x_12) ;  /* 0x000000000010e947 */ /* 0x000fec0003800000 */
[----:B------:R-:W-:-:S06]  /*a190*/  USHF.L.U32 UR4, UR4, 0x1f, URZ ;  /* 0x0000001f04047899 */ /* 0x000fcc00080006ff */
[----:B------:R-:W-:-:S04]  /*a1a0*/  IMAD.U32 R9, RZ, RZ, UR4 ;  /* 0x00000004ff097e24 */ /* 0x000fc8000f8e00ff */
[----:B------:R-:W1:Y:S02]  /*a1b0*/  SYNCS.PHASECHK.TRANS64.TRYWAIT P6, [UR14], R9 ;  /* 0x00000009ff0075a7 */ /* 0x000e6400080c110e */
[----:B-1----:R-:W-:Y:S05]  /*a1c0*/  @!P6 BRA `(.L_x_13) ;  /* 0x000000380050e947 */ /* 0x002fea0003800000 */
.L_x_12:
[----:B------:R-:W-:Y:S01]  /*a1d0*/  VIADD R146, R145, UR5 ;  /* 0x0000000591927c36 */ /* 0x000fe20008000000 */
[----:B------:R-:W-:Y:S01]  /*a1e0*/  LEA.HI.X.SX32 R2, R2, UR21, 0x2, P5 ;  /* 0x0000001502027c11 */ /* 0x000fe2000a8f16ff */
[----:B------:R-:W-:-:S04]  /*a1f0*/  DEPBAR.LE SB0, 0x0 ;  /* 0x000080000000791a */ /* 0x000fc80000000000 */
[----:B------:R-:W-:Y:S01]  /*a200*/  VIADD R147, R146, UR5 ;  /* 0x0000000592937c36 */ /* 0x000fe20008000000 */
[CC--:B------:R-:W-:Y:S01]  /*a210*/  LEA R132, P6, R4.reuse, R3.reuse, 0x2 ;  /* 0x0000000304847211 */ /* 0x0c0fe200078c10ff */
[----:B------:R-:W-:Y:S01]  /*a220*/  BAR.SYNC.DEFER_BLOCKING 0x0 ;  /* 0x0000000000007b1d */ /* 0x000fe20000010000 */
[-C--:B------:R-:W-:Y:S01]  /*a230*/  LEA R134, P5, R5, R3.reuse, 0x2 ;  /* 0x0000000305867211 */ /* 0x080fe200078a10ff */
[----:B------:R-:W-:Y:S01]  /*a240*/  VIADD R148, R147, UR5 ;  /* 0x0000000593947c36 */ /* 0x000fe20008000000 */
[-C--:B------:R-:W-:Y:S01]  /*a250*/  LEA.HI.X.SX32 R133, R4, R2.reuse, 0x2, P6 ;  /* 0x0000000204857211 */ /* 0x080fe200030f16ff */
[----:B------:R-:W-:Y:S01]  /*a260*/  VIADD R195, R0, 0x5 ;  /* 0x0000000500c37836 */ /* 0x000fe20000000000 */
[-C--:B------:R-:W-:Y:S01]  /*a270*/  LEA R136, P6, R6, R3.reuse, 0x2 ;  /* 0x0000000306887211 */ /* 0x080fe200078c10ff */
[----:B------:R-:W-:Y:S01]  /*a280*/  VIADD R149, R148, UR5 ;  /* 0x0000000594957c36 */ /* 0x000fe20008000000 */
[-C--:B------:R-:W-:Y:S01]  /*a290*/  LEA.HI.X.SX32 R135, R5, R2.reuse, 0x2, P5 ;  /* 0x0000000205877211 */ /* 0x080fe200028f16ff */
[----:B------:R-:W1:Y:S01]  /*a2a0*/  LDCU UR4, c[0x0][0x39c] ;  /* 0x00007380ff0477ac */ /* 0x000e620008000800 */
[-C--:B------:R-:W-:Y:S01]  /*a2b0*/  LEA R138, P5, R7, R3.reuse, 0x2 ;  /* 0x00000003078a7211 */ /* 0x080fe200078a10ff */
[----:B------:R-:W-:Y:S01]  /*a2c0*/  VIADD R150, R149, UR5 ;  /* 0x0000000595967c36 */ /* 0x000fe20008000000 */
[-C--:B------:R-:W-:Y:S01]  /*a2d0*/  LEA.HI.X.SX32 R137, R6, R2.reuse, 0x2, P6 ;  /* 0x0000000206897211 */ /* 0x080fe200030f16ff */
[----:B------:R-:W2:Y:S01]  /*a2e0*/  LDCU UR6, c[0x0][0x39c] ;  /* 0x00007380ff0677ac */ /* 0x000ea20008000800 */
[-C--:B------:R-:W-:Y:S01]  /*a2f0*/  LEA R140, P6, R8, R3.reuse, 0x2 ;  /* 0x00000003088c7211 */ /* 0x080fe200078c10ff */
[----:B------:R-:W-:Y:S01]  /*a300*/  VIADD R151, R150, UR5 ;  /* 0x0000000596977c36 */ /* 0x000fe20008000000 */
[-C--:B------:R-:W-:Y:S01]  /*a310*/  LEA.HI.X.SX32 R139, R7, R2.reuse, 0x2, P5 ;  /* 0x00000002078b7211 */ /* 0x080fe200028f16ff */
[----:B------:R-:W3:Y:S01]  /*a320*/  LDCU UR7, c[0x0][0x39c] ;  /* 0x00007380ff0777ac */ /* 0x000ee20008000800 */
[-C--:B------:R-:W-:Y:S01]  /*a330*/  LEA R192, P5, R142, R3.reuse, 0x2 ;  /* 0x000000038ec07211 */ /* 0x080fe200078a10ff */
[----:B------:R-:W-:Y:S01]  /*a340*/  VIADD R152, R151, UR5 ;  /* 0x0000000597987c36 */ /* 0x000fe20008000000 */
[----:B------:R-:W-:Y:S01]  /*a350*/  LEA.HI.X.SX32 R141, R8, R2, 0x2, P6 ;  /* 0x00000002088d7211 */ /* 0x000fe200030f16ff */
[----:B------:R-:W4:Y:S01]  /*a360*/  LDCU UR8, c[0x0][0x39c] ;  /* 0x00007380ff0877ac */ /* 0x000f220008000800 */
[----:B------:R-:W-:-:S02]  /*a370*/  LEA R190, P6, R143, R3, 0x2 ;  /* 0x000000038fbe7211 */ /* 0x000fc400078c10ff */
[-C--:B------:R-:W-:Y:S01]  /*a380*/  LEA.HI.X.SX32 R193, R142, R2.reuse, 0x2, P5 ;  /* 0x000000028ec17211 */ /* 0x080fe200028f16ff */
[----:B------:R-:W-:Y:S01]  /*a390*/  VIADD R142, R152, UR5 ;  /* 0x00000005988e7c36 */ /* 0x000fe20008000000 */
[-C--:B------:R-:W-:Y:S01]  /*a3a0*/  LEA R186, P5, R144, R3.reuse, 0x2 ;  /* 0x0000000390ba7211 */ /* 0x080fe200078a10ff */
[----:B------:R-:W5:Y:S01]  /*a3b0*/  @!P0 SYNCS.CCTL.IV [UR10+0x14000] ;  /* 0x01400000ff0089b1 */ /* 0x000f62000800000a */
[-C--:B------:R-:W-:Y:S01]  /*a3c0*/  LEA.HI.X.SX32 R191, R143, R2.reuse, 0x2, P6 ;  /* 0x000000028fbf7211 */ /* 0x080fe200030f16ff */
[----:B------:R-:W-:Y:S01]  /*a3d0*/  VIADD R143, R142, UR5 ;  /* 0x000000058e8f7c36 */ /* 0x000fe20008000000 */
[----:B-----5:R-:W-:Y:S01]  /*a3e0*/  BAR.SYNC.DEFER_BLOCKING 0x0 ;  /* 0x0000000000007b1d */ /* 0x020fe20000010000 */
[-C--:B------:R-:W-:Y:S02]  /*a3f0*/  LEA R188, P6, R145, R3.reuse, 0x2 ;  /* 0x0000000391bc7211 */ /* 0x080fe400078c10ff */
[-C--:B------:R-:W-:Y:S01]  /*a400*/  LEA.HI.X.SX32 R187, R144, R2.reuse, 0x2, P5 ;  /* 0x0000000290bb7211 */ /* 0x080fe200028f16ff */
[----:B------:R-:W-:Y:S01]  /*a410*/  VIADD R144, R143, UR5 ;  /* 0x000000058f907c36 */ /* 0x000fe20008000000 */
[-C--:B------:R-:W-:Y:S01]  /*a420*/  LEA R184, P5, R146, R3.reuse, 0x2 ;  /* 0x0000000392b87211 */ /* 0x080fe200078a10ff */
[----:B------:R-:W5:Y:S01]  /*a430*/  LDCU UR9, c[0x0][0x39c] ;  /* 0x00007380ff0977ac */ /* 0x000f620008000800 */
[-C--:B------:R-:W-:Y:S01]  /*a440*/  LEA.HI.X.SX32 R189, R145, R2.reuse, 0x2, P6 ;  /* 0x0000000291bd7211 */ /* 0x080fe200030f16ff */
[----:B------:R-:W-:Y:S01]  /*a450*/  VIADD R145, R144, UR5 ;  /* 0x0000000590917c36 */ /* 0x000fe20008000000 */
[-C--:B------:R-:W-:Y:S01]  /*a460*/  LEA R182, P6, R147, R3.reuse, 0x2 ;  /* 0x0000000393b67211 */ /* 0x080fe200078c10ff */
[----:B------:R-:W1:Y:S01]  /*a470*/  LDTM.x128 R4, tmem[UR11] ;  /* 0x0000000b000479ee */ /* 0x000e6200083c0000 */
[----:B------:R-:W-:Y:S01]  /*a480*/  LEA.HI.X.SX32 R185, R146, R2, 0x2, P5 ;  /* 0x0000000292b97211 */ /* 0x000fe200028f16ff */
[----:B------:R-:W-:Y:S01]  /*a490*/  VIADD R146, R145, UR5 ;  /* 0x0000000591927c36 */ /* 0x000fe20008000000 */
[----:B------:R-:W-:-:S02]  /*a4a0*/  LEA R180, P5, R148, R3, 0x2 ;  /* 0x0000000394b47211 */ /* 0x000fc400078a10ff */
[-C--:B------:R-:W-:Y:S01]  /*a4b0*/  LEA.HI.X.SX32 R183, R147, R2.reuse, 0x2, P6 ;  /* 0x0000000293b77211 */ /* 0x080fe200030f16ff */
[----:B------:R-:W-:Y:S01]  /*a4c0*/  VIADD R147, R146, UR5 ;  /* 0x0000000592937c36 */ /* 0x000fe20008000000 */
[-C--:B------:R-:W-:Y:S02]  /*a4d0*/  LEA R178, P6, R149, R3.reuse, 0x2 ;  /* 0x0000000395b27211 */ /* 0x080fe400078c10ff */
[-C--:B------:R-:W-:Y:S01]  /*a4e0*/  LEA.HI.X.SX32 R181, R148, R2.reuse, 0x2, P5 ;  /* 0x0000000294b57211 */ /* 0x080fe200028f16ff */
[----:B------:R-:W-:Y:S01]  /*a4f0*/  VIADD R148, R147, UR5 ;  /* 0x0000000593947c36 */ /* 0x000fe20008000000 */
[CC--:B------:R-:W-:Y:S02]  /*a500*/  LEA R176, P5, R150.reuse, R3.reuse, 0x2 ;  /* 0x0000000396b07211 */ /* 0x0c0fe400078a10ff */
[-C--:B------:R-:W-:Y:S01]  /*a510*/  LEA.HI.X.SX32 R179, R149, R2.reuse, 0x2, P6 ;  /* 0x0000000295b37211 */ /* 0x080fe200030f16ff */
[----:B------:R-:W1:Y:S01]  /*a520*/  @!P0 SYNCS.CCTL.IV [UR10+0x14008] ;  /* 0x01400800ff0089b1 */ /* 0x000e62000800000a */
[----:B------:R-:W-:Y:S01]  /*a530*/  LEA R174, P6, R151, R3, 0x2 ;  /* 0x0000000397ae7211 */ /* 0x000fe200078c10ff */
[----:B------:R-:W-:Y:S01]  /*a540*/  NOP ;  /* 0x0000000000007918 */ /* 0x000fe20000000000 */
[----:B------:R-:W-:-:S02]  /*a550*/  LEA.HI.X.SX32 R177, R150, R2, 0x2, P5 ;  /* 0x0000000296b17211 */ /* 0x000fc400028f16ff */
[-C--:B------:R-:W-:Y:S02]  /*a560*/  LEA R172, P5, R152, R3.reuse, 0x2 ;  /* 0x0000000398ac7211 */ /* 0x080fe400078a10ff */
[-C--:B------:R-:W-:Y:S02]  /*a570*/  LEA.HI.X.SX32 R175, R151, R2.reuse, 0x2, P6 ;  /* 0x0000000297af7211 */ /* 0x080fe400030f16ff */
[-C--:B------:R-:W-:Y:S02]  /*a580*/  LEA R170, P6, R142, R3.reuse, 0x2 ;  /* 0x000000038eaa7211 */ /* 0x080fe400078c10ff */
[-C--:B------:R-:W-:Y:S02]  /*a590*/  LEA.HI.X.SX32 R173, R152, R2.reuse, 0x2, P5 ;  /* 0x0000000298ad7211 */ /* 0x080fe400028f16ff */
[-C--:B------:R-:W-:Y:S02]  /*a5a0*/  LEA R168, P5, R143, R3.reuse, 0x2 ;  /* 0x000000038fa87211 */ /* 0x080fe400078a10ff */
        /* <DEDUP_REMOVED lines=8> */
[-C--:B------:R-:W-:Y:S02]  /*a630*/  LEA R162, P6, R146, R3.reuse, 0x2 ;  /* 0x0000000392a27211 */ /* 0x080fe400078c10ff */
[----:B------:R-:W-:Y:S01]  /*a640*/  LEA.HI.X.SX32 R165, R145, R2, 0x2, P5 ;  /* 0x0000000291a57211 */ /* 0x000fe200028f16ff */
[----:B------:R-:W-:Y:S01]  /*a650*/  VIADD R145, R144, UR5 ;  /* 0x0000000590917c36 */ /* 0x000fe20008000000 */
[----:B------:R-:W-:-:S02]  /*a660*/  LEA R160, P5, R147, R3, 0x2 ;  /* 0x0000000393a07211 */ /* 0x000fc400078a10ff */
[-C--:B------:R-:W-:Y:S02]  /*a670*/  LEA.HI.X.SX32 R163, R146, R2.reuse, 0x2, P6 ;  /* 0x0000000292a37211 */ /* 0x080fe400030f16ff */
[-C--:B------:R-:W-:Y:S02]  /*a680*/  LEA R156, P6, R148, R3.reuse, 0x2 ;  /* 0x00000003949c7211 */ /* 0x080fe400078c10ff */
[-C--:B------:R-:W-:Y:S01]  /*a690*/  LEA.HI.X.SX32 R161, R147, R2.reuse, 0x2, P5 ;  /* 0x0000000293a17211 */ /* 0x080fe200028f16ff */
[----:B------:R-:W-:Y:S01]  /*a6a0*/  VIADD R147, R145, UR5 ;  /* 0x0000000591937c36 */ /* 0x000fe20008000000 */
[-C--:B------:R-:W-:Y:S02]  /*a6b0*/  LEA R158, P5, R142, R3.reuse, 0x2 ;  /* 0x000000038e9e7211 */ /* 0x080fe400078a10ff */
[----:B------:R-:W-:Y:S02]  /*a6c0*/  LEA.HI.X.SX32 R157, R148, R2, 0x2, P6 ;  /* 0x00000002949d7211 */ /* 0x000fe400030f16ff */
        /* <DEDUP_REMOVED lines=12> */
[----:B------:R-:W-:Y:S02]  /*a790*/  ISETP.LT.AND P0, PT, R0, UR23, !P1 ;  /* 0x0000001700007c0c */ /* 0x000fe4000cf01270 */
[-C--:B------:R-:W-:Y:S02]  /*a7a0*/  LEA.HI.X.SX32 R147, R147, R2.reuse, 0x2, P5 ;  /* 0x0000000293937211 */ /* 0x080fe400028f16ff */
[----:B------:R-:W-:Y:S02]  /*a7b0*/  LEA R144, P5, R143, R3, 0x2 ;  /* 0x000000038f907211 */ /* 0x000fe400078a10ff */
[----:B------:R-:W-:-:S02]  /*a7c0*/  LEA.HI.X.SX32 R149, R142, R2, 0x2, P6 ;  /* 0x000000028e957211 */ /* 0x000fc400030f16ff */
[C---:B------:R-:W-:Y:S02]  /*a7d0*/  LEA R142, P6, R194.reuse, R3, 0x2 ;  /* 0x00000003c28e7211 */ /* 0x040fe400078c10ff */
[-C--:B------:R-:W-:Y:S02]  /*a7e0*/  LEA.HI.X.SX32 R145, R143, R2.reuse, 0x2, P5 ;  /* 0x000000028f917211 */ /* 0x080fe400028f16ff */
[----:B------:R-:W-:Y:S01]  /*a7f0*/  LEA.HI.X.SX32 R143, R194, R2, 0x2, P6 ;  /* 0x00000002c28f7211 */ /* 0x000fe200030f16ff */
[----:B-1----:R1:W-:Y:S01]  /*a800*/  @P0 STG.E desc[UR16][R132.64], R4 ;  /* 0x0000000484000986 */ /* 0x0023e2000c101910 */
[----:B------:R-:W-:Y:S01]  /*a810*/  ISETP.LT.AND P6, PT, R195, UR23, !P1 ;  /* 0x00000017c3007c0c */ /* 0x000fe2000cfc1270 */
[----:B------:R-:W-:Y:S01]  /*a820*/  VIADD R195, R0, 0x6 ;  /* 0x0000000600c37836 */ /* 0x000fe20000000000 */
[----:B------:R-:W-:Y:S01]  /*a830*/  ISETP.LT.AND P5, PT, R196, UR23, !P1 ;  /* 0x00000017c4007c0c */ /* 0x000fe2000cfa1270 */
[----:B------:R-:W-:Y:S01]  /*a840*/  VIADD R196, R0, 0x7 ;  /* 0x0000000700c47836 */ /* 0x000fe20000000000 */
[----:B------:R2:W-:Y:S01]  /*a850*/  @P2 STG.E desc[UR16][R134.64], R5 ;  /* 0x0000000586002986 */ /* 0x0005e2000c101910 */
[----:B------:R-:W-:Y:S01]  /*a860*/  VIADD R194, R194, UR5 ;  /* 0x00000005c2c27c36 */ /* 0x000fe20008000000 */
[----:B------:R-:W-:Y:S01]  /*a870*/  ISETP.LT.AND P0, PT, R195, UR23, !P1 ;  /* 0x00000017c3007c0c */ /* 0x000fe2000cf01270 */
[----:B------:R-:W-:Y:S01]  /*a880*/  VIADD R195, R0, 0x8 ;  /* 0x0000000800c37836 */ /* 0x000fe20000000000 */
[----:B------:R-:W-:Y:S01]  /*a890*/  ISETP.LT.AND P2, PT, R196, UR23, !P1 ;  /* 0x00000017c4007c0c */ /* 0x000fe2000cf41270 */
[----:B------:R-:W-:Y:S01]  /*a8a0*/  @P3 STG.E desc[UR16][R136.64], R6 ;  /* 0x0000000688003986 */ /* 0x000fe2000c101910 */
[----:B------:R-:W-:-:S02]  /*a8b0*/  VIADD R196, R0, 0x9 ;  /* 0x0000000900c47836 */ /* 0x000fc40000000000 */
[----:B------:R-:W-:Y:S01]  /*a8c0*/  ISETP.LT.AND P3, PT, R195, UR23, !P1 ;  /* 0x00000017c3007c0c */ /* 0x000fe2000cf61270 */
[----:B-1----:R-:W-:Y:S01]  /*a8d0*/  VIADD R4, R0, 0xc ;  /* 0x0000000c00047836 */ /* 0x002fe20000000000 */
[----:B------:R1:W-:Y:S01]  /*a8e0*/  @P4 STG.E desc[UR16][R138.64], R7 ;  /* 0x000000078a004986 */ /* 0x0003e2000c101910 */
[----:B------:R-:W-:Y:S01]  /*a8f0*/  ISETP.LT.AND P4, PT, R196, UR23, !P1 ;  /* 0x00000017c4007c0c */ /* 0x000fe2000cf81270 */
[C---:B------:R-:W-:Y:S02]  /*a900*/  VIADD R195, R0.reuse, 0xa ;  /* 0x0000000a00c37836 */ /* 0x040fe40000000000 */
[----:B------:R-:W-:Y:S01]  /*a910*/  @P5 STG.E desc[UR16][R140.64], R8 ;  /* 0x000000088c005986 */ /* 0x000fe2000c101910 */
[C---:B--2---:R-:W-:Y:S02]  /*a920*/  VIADD R5, R0.reuse, 0xb ;  /* 0x0000000b00057836 */ /* 0x044fe40000000000 */
[----:B------:R-:W-:Y:S01]  /*a930*/  ISETP.LT.AND P5, PT, R195, UR23, !P1 ;  /* 0x00000017c3007c0c */ /* 0x000fe2000cfa1270 */
[----:B------:R2:W-:Y:S02]  /*a940*/  @P6 STG.E desc[UR16][R192.64], R9 ;  /* 0x00000009c0006986 */ /* 0x0005e4000c101910 */
[----:B------:R-:W-:Y:S01]  /*a950*/  ISETP.LT.AND P6, PT, R5, UR23, !P1 ;  /* 0x0000001705007c0c */ /* 0x000fe2000cfc1270 */
[----:B------:R-:W-:Y:S01]  /*a960*/  VIADD R5, R0, 0xd ;  /* 0x0000000d00057836 */ /* 0x000fe20000000000 */
[----:B------:R-:W-:Y:S01]  /*a970*/  @P0 STG.E desc[UR16][R190.64], R10 ;  /* 0x0000000abe000986 */ /* 0x000fe2000c101910 */
[----:B------:R-:W-:Y:S01]  /*a980*/  ISETP.LT.AND P0, PT, R4, UR23, !P1 ;  /* 0x0000001704007c0c */ /* 0x000fe2000cf01270 */
[----:B------:R-:W-:-:S02]  /*a990*/  VIADD R4, R0, 0xe ;  /* 0x0000000e00047836 */ /* 0x000fc40000000000 */
[----:B------:R2:W-:Y:S01]  /*a9a0*/  @P2 STG.E desc[UR16][R186.64], R11 ;  /* 0x0000000bba002986 */ /* 0x0005e2000c101910 */
[----:B------:R-:W-:Y:S01]  /*a9b0*/  ISETP.LT.AND P2, PT, R5, UR23, !P1 ;  /* 0x0000001705007c0c */ /* 0x000fe2000cf41270 */
[----:B------:R-:W-:Y:S02]  /*a9c0*/  VIADD R5, R0, 0x1c ;  /* 0x0000001c00057836 */ /* 0x000fe40000000000 */
[----:B------:R3:W-:Y:S01]  /*a9d0*/  @P3 STG.E desc[UR16][R188.64], R12 ;  /* 0x0000000cbc003986 */ /* 0x0007e2000c101910 */
[----:B------:R-:W-:Y:S01]  /*a9e0*/  ISETP.LT.AND P3, PT, R4, UR23, !P1 ;  /* 0x0000001704007c0c */ /* 0x000fe2000cf61270 */
[C---:B------:R-:W-:Y:S02]  /*a9f0*/  VIADD R4, R0.reuse, 0xf ;  /* 0x0000000f00047836 */ /* 0x040fe40000000000 */
[----:B------:R3:W-:Y:S01]  /*aa00*/  @P4 STG.E desc[UR16][R184.64], R13 ;  /* 0x0000000db8004986 */ /* 0x0007e2000c101910 */
[----:B-1----:R-:W-:Y:S02]  /*aa10*/  VIADD R7, R0, 0x23 ;  /* 0x0000002300077836 */ /* 0x002fe40000000000 */
[----:B------:R-:W-:Y:S01]  /*aa20*/  ISETP.LT.AND P4, PT, R4, UR23, !P1 ;  /* 0x0000001704007c0c */ /* 0x000fe2000cf81270 */
[C---:B------:R-:W-:Y:S01]  /*aa30*/  VIADD R4, R0.reuse, 0x10 ;  /* 0x0000001000047836 */ /* 0x040fe20000000000 */
[----:B------:R-:W-:Y:S01]  /*aa40*/  @P5 STG.E desc[UR16][R182.64], R14 ;  /* 0x0000000eb6005986 */ /* 0x000fe2000c101910 */
[----:B--2---:R-:W-:-:S02]  /*aa50*/  VIADD R9, R0, 0x24 ;  /* 0x0000002400097836 */ /* 0x004fc40000000000 */
[----:B------:R-:W-:Y:S01]  /*aa60*/  VIADD R8, R194, UR5 ;  /* 0x00000005c2087c36 */ /* 0x000fe20008000000 */
[----:B------:R-:W-:Y:S01]  /*aa70*/  ISETP.LT.AND P5, PT, R4, UR23, !P1 ;  /* 0x0000001704007c0c */ /* 0x000fe2000cfa1270 */
[C---:B------:R-:W-:Y:S01]  /*aa80*/  VIADD R4, R0.reuse, 0x11 ;  /* 0x0000001100047836 */ /* 0x040fe20000000000 */
[----:B------:R-:W-:Y:S01]  /*aa90*/  @P6 STG.E desc[UR16][R180.64], R15 ;  /* 0x0000000fb4006986 */ /* 0x000fe2000c101910 */
[C---:B------:R-:W-:Y:S02]  /*aaa0*/  VIADD R11, R0.reuse, 0x25 ;  /* 0x00000025000b7836 */ /* 0x040fe40000000000 */
[----:B---3--:R-:W-:Y:S01]  /*aab0*/  VIADD R12, R0, 0x26 ;  /* 0x00000026000c7836 */ /* 0x008fe20000000000 */
[----:B------:R-:W-:Y:S01]  /*aac0*/  ISETP.LT.AND P6, PT, R4, UR23, !P1 ;  /* 0x0000001704007c0c */ /* 0x000fe2000cfc1270 */
[C---:B------:R-:W-:Y:S01]  /*aad0*/  VIADD R4, R0.reuse, 0x12 ;  /* 0x0000001200047836 */ /* 0x040fe20000000000 */
[----:B------:R-:W-:Y:S01]  /*aae0*/  @P0 STG.E desc[UR16][R178.64], R16 ;  /* 0x00000010b2000986 */ /* 0x000fe2000c101910 */
[----:B------:R-:W-:-:S03]  /*aaf0*/  VIADD R13, R0, 0x27 ;  /* 0x00000027000d7836 */ /* 0x000fc60000000000 */
[----:B------:R-:W-:Y:S01]  /*ab00*/  ISETP.LT.AND P0, PT, R4, UR4, !P1 ;  /* 0x0000000404007c0c */ /* 0x000fe2000cf01270 */
[----:B------:R-:W-:Y:S01]  /*ab10*/  VIADD R4, R0, 0x13 ;  /* 0x0000001300047836 */ /* 0x000fe20000000000 */
[----:B------:R-:W-:Y:S01]  /*ab20*/  @P2 STG.E desc[UR16][R176.64], R17 ;  /* 0x00000011b0002986 */ /* 0x000fe2000c101910 */
[----:B------:R-:W1:Y:S03]  /*ab30*/  LDCU UR4, c[0x0][0x39c] ;  /* 0x00007380ff0477ac */ /* 0x000e660008000800 */
[----:B------:R-:W-:Y:S01]  /*ab40*/  ISETP.LT.AND P2, PT, R4, UR6, !P1 ;  /* 0x0000000604007c0c */ /* 0x000fe2000cf41270 */
[----:B------:R-:W-:Y:S01]  /*ab50*/  VIADD R4, R0, 0x14 ;  /* 0x0000001400047836 */ /* 0x000fe20000000000 */
[----:B------:R2:W-:Y:S01]  /*ab60*/  @P3 STG.E desc[UR16][R174.64], R18 ;  /* 0x00000012ae003986 */ /* 0x0005e2000c101910 */
[----:B------:R-:W3:Y:S03]  /*ab70*/  LDCU UR6, c[0x0][0x39c] ;  /* 0x00007380ff0677ac */ /* 0x000ee60008000800 */
[----:B------:R-:W-:Y:S01]  /*ab80*/  ISETP.LT.AND P3, PT, R4, UR7, !P1 ;  /* 0x0000000704007c0c */ /* 0x000fe2000cf61270 */
[----:B------:R-:W-:Y:S01]  /*ab90*/  VIADD R4, R0, 0x15 ;  /* 0x0000001500047836 */ /* 0x000fe20000000000 */
[----:B------:R-:W-:Y:S01]  /*aba0*/  @P4 STG.E desc[UR16][R172.64], R19 ;  /* 0x00000013ac004986 */ /* 0x000fe2000c101910 */
[----:B------:R-:W5:Y:S03]  /*abb0*/  LDCU UR7, c[0x0][0x39c] ;  /* 0x00007380ff0777ac */ /* 0x000f660008000800 */
[----:B----4-:R-:W-:Y:S01]  /*abc0*/  ISETP.LT.AND P4, PT, R4, UR8, !P1 ;  /* 0x0000000804007c0c */ /* 0x010fe2000cf81270 */
[C---:B------:R-:W-:Y:S01]  /*abd0*/  VIADD R4, R0.reuse, 0x16 ;  /* 0x0000001600047836 */ /* 0x040fe20000000000 */
[----:B------:R-:W-:Y:S01]  /*abe0*/  @P5 STG.E desc[UR16][R170.64], R20 ;  /* 0x00000014aa005986 */ /* 0x000fe2000c101910 */
[----:B------:R-:W4:Y:S01]  /*abf0*/  LDCU UR8, c[0x0][0x39c] ;  /* 0x00007380ff0877ac */ /* 0x000f220008000800 */
[----:B--2---:R-:W-:-:S02]  /*ac00*/  VIADD R18, R0, 0x7e ;  /* 0x0000007e00127836 */ /* 0x004fc40000000000 */
[----:B-1----:R-:W-:Y:S01]  /*ac10*/  ISETP.LT.AND P5, PT, R4, UR4, !P1 ;  /* 0x0000000404007c0c */ /* 0x002fe2000cfa1270 */
[----:B------:R-:W-:Y:S01]  /*ac20*/  VIADD R4, R0, 0x17 ;  /* 0x0000001700047836 */ /* 0x000fe20000000000 */
[----:B------:R-:W-:Y:S01]  /*ac30*/  @P6 STG.E desc[UR16][R168.64], R21 ;  /* 0x00000015a8006986 */ /* 0x000fe2000c101910 */
[----:B------:R-:W1:Y:S03]  /*ac40*/  LDCU UR4, c[0x0][0x39c] ;  /* 0x00007380ff0477ac */ /* 0x000e660008000800 */
[----:B---3--:R-:W-:Y:S01]  /*ac50*/  ISETP.LT.AND P6, PT, R4, UR6, !P1 ;  /* 0x0000000604007c0c */ /* 0x008fe2000cfc1270 */
[----:B------:R-:W-:Y:S01]  /*ac60*/  VIADD R4, R0, 0x18 ;  /* 0x0000001800047836 */ /* 0x000fe20000000000 */
[----:B------:R-:W-:Y:S01]  /*ac70*/  @P0 STG.E desc[UR16][R166.64], R22 ;  /* 0x00000016a6000986 */ /* 0x000fe2000c101910 */
[----:B------:R-:W2:Y:S03]  /*ac80*/  LDCU UR6, c[0x0][0x39c] ;  /* 0x00007380ff0677ac */ /* 0x000ea60008000800 */
[----:B-----5:R-:W-:Y:S01]  /*ac90*/  ISETP.LT.AND P0, PT, R4, UR7, !P1 ;  /* 0x0000000704007c0c */ /* 0x020fe2000cf01270 */
[----:B------:R-:W-:Y:S01]  /*aca0*/  VIADD R4, R0, 0x19 ;  /* 0x0000001900047836 */ /* 0x000fe20000000000 */
[----:B------:R-:W-:Y:S01]  /*acb0*/  @P2 STG.E desc[UR16][R164.64], R23 ;  /* 0x00000017a4002986 */ /* 0x000fe2000c101910 */
[----:B------:R-:W3:Y:S03]  /*acc0*/  LDCU UR7, c[0x0][0x39c] ;  /* 0x00007380ff0777ac */ /* 0x000ee60008000800 */
[----:B----4-:R-:W-:Y:S01]  /*acd0*/  ISETP.LT.AND P2, PT, R4, UR8, !P1 ;  /* 0x0000000804007c0c */ /* 0x010fe2000cf41270 */
[----:B------:R-:W-:Y:S01]  /*ace0*/  VIADD R4, R0, 0x1a ;  /* 0x0000001a00047836 */ /* 0x000fe20000000000 */
[----:B------:R-:W4:Y:S01]  /*acf0*/  LDCU UR8, c[0x0][0x39c] ;  /* 0x00007380ff0877ac */ /* 0x000f220008000800 */
[----:B------:R-:W-:Y:S03]  /*ad00*/  @P3 STG.E desc[UR16][R162.64], R24 ;  /* 0x00000018a2003986 */ /* 0x000fe6000c101910 */
[----:B-1----:R-:W-:Y:S01]  /*ad10*/  ISETP.LT.AND P3, PT, R4, UR4, !P1 ;  /* 0x0000000404007c0c */ /* 0x002fe2000cf61270 */
[----:B------:R-:W-:Y:S01]  /*ad20*/  VIADD R4, R0, 0x1b ;  /* 0x0000001b00047836 */ /* 0x000fe20000000000 */
[----:B------:R-:W1:Y:S01]  /*ad30*/  LDCU UR4, c[0x0][0x39c] ;  /* 0x00007380ff0477ac */ /* 0x000e620008000800 */
[----:B------:R-:W-:Y:S03]  /*ad40*/  @P4 STG.E desc[UR16][R160.64], R25 ;  /* 0x00000019a0004986 */ /* 0x000fe6000c101910 */
[----:B--2---:R-:W-:Y:S01]  /*ad50*/  ISETP.LT.AND P4, PT, R4, UR6, !P1 ;  /* 0x0000000604007c0c */ /* 0x004fe2000cf81270 */
[----:B------:R-:W2:Y:S01]  /*ad60*/  LDCU UR6, c[0x0][0x39c] ;  /* 0x00007380ff0677ac */ /* 0x000ea20008000800 */
[C---:B------:R-:W-:Y:S01]  /*ad70*/  VIADD R4, R0.reuse, 0x1d ;  /* 0x0000001d00047836 */ /* 0x040fe20000000000 */
[----:B------:R-:W-:Y:S01]  /*ad80*/  @P5 STG.E desc[UR16][R156.64], R26 ;  /* 0x0000001a9c005986 */ /* 0x000fe2000c101910 */
[----:B---3--:R-:W-:Y:S01]  /*ad90*/  ISETP.LT.AND P5, PT, R5, UR7, !P1 ;  /* 0x0000000705007c0c */ /* 0x008fe2000cfa1270 */
[----:B------:R-:W3:Y:S01]  /*ada0*/  LDCU UR7, c[0x0][0x39c] ;  /* 0x00007380ff0777ac */ /* 0x000ee20008000800 */
[----:B------:R-:W-:Y:S01]  /*adb0*/  VIADD R5, R0, 0x1f ;  /* 0x0000001f00057836 */ /* 0x000fe20000000000 */
[----:B------:R-:W-:Y:S01]  /*adc0*/  @P6 STG.E desc[UR16][R158.64], R27 ;  /* 0x0000001b9e006986 */ /* 0x000fe2000c101910 */
[----:B----4-:R-:W-:Y:S01]  /*add0*/  ISETP.LT.AND P6, PT, R4, UR8, !P1 ;  /* 0x0000000804007c0c */ /* 0x010fe2000cfc1270 */
[----:B------:R-:W4:Y:S01]  /*ade0*/  LDCU UR8, c[0x0][0x39c] ;  /* 0x00007380ff0877ac */ /* 0x000f220008000800 */
[----:B------:R-:W-:Y:S01]  /*adf0*/  VIADD R4, R0, 0x1e ;  /* 0x0000001e00047836 */ /* 0x000fe20000000000 */
[----:B------:R-:W-:Y:S04]  /*ae00*/  @P0 STG.E desc[UR16][R154.64], R28 ;  /* 0x0000001c9a000986 */ /* 0x000fe8000c101910 */
[----:B-1----:R-:W-:Y:S01]  /*ae10*/  ISETP.LT.AND P0, PT, R4, UR4, !P1 ;  /* 0x0000000404007c0c */ /* 0x002fe2000cf01270 */
[C---:B------:R-:W-:Y:S01]  /*ae20*/  VIADD R4, R0.reuse, 0x20 ;  /* 0x0000002000047836 */ /* 0x040fe20000000000 */
[----:B------:R-:W1:Y:S01]  /*ae30*/  LDCU UR4, c[0x0][0x39c] ;  /* 0x00007380ff0477ac */ /* 0x000e620008000800 */
[----:B------:R-:W-:Y:S01]  /*ae40*/  @P2 STG.E desc[UR16][R150.64], R29 ;  /* 0x0000001d96002986 */ /* 0x000fe2000c101910 */
[----:B--2---:R-:W-:Y:S01]  /*ae50*/  ISETP.LT.AND P2, PT, R5, UR6, !P1 ;  /* 0x0000000605007c0c */ /* 0x004fe2000cf41270 */
[----:B------:R-:W-:Y:S01]  /*ae60*/  VIADD R5, R0, 0x21 ;  /* 0x0000002100057836 */ /* 0x000fe20000000000 */
[----:B------:R-:W2:Y:S01]  /*ae70*/  LDCU UR6, c[0x0][0x39c] ;  /* 0x00007380ff0677ac */ /* 0x000ea20008000800 */
[----:B------:R-:W-:Y:S01]  /*ae80*/  @P3 STG.E desc[UR16][R152.64], R30 ;  /* 0x0000001e98003986 */ /* 0x000fe2000c101910 */
[----:B------:R-:W-:Y:S01]  /*ae90*/  ISETP.LT.AND P3, PT, R4, UR9, !P1 ;  /* 0x0000000904007c0c */ /* 0x000fe2000cf61270 */
[----:B------:R-:W-:-:S02]  /*aea0*/  VIADD R4, R0, 0x22 ;  /* 0x0000002200047836 */ /* 0x000fc40000000000 */
[----:B------:R-:W-:Y:S01]  /*aeb0*/  @P4 STG.E desc[UR16][R146.64], R31 ;  /* 0x0000001f92004986 */ /* 0x000fe2000c101910 */
[----:B---3--:R-:W-:Y:S01]  /*aec0*/  ISETP.LT.AND P4, PT, R5, UR7, !P1 ;  /* 0x0000000705007c0c */ /* 0x008fe2000cf81270 */
[----:B------:R-:W3:Y:S02]  /*aed0*/  LDCU UR7, c[0x0][0x39c] ;  /* 0x00007380ff0777ac */ /* 0x000ee40008000800 */
[----:B------:R-:W-:Y:S01]  /*aee0*/  @P5 STG.E desc[UR16][R148.64], R32 ;  /* 0x0000002094005986 */ /* 0x000fe2000c101910 */
[----:B----4-:R-:W-:-:S03]  /*aef0*/  ISETP.LT.AND P5, PT, R4, UR8, !P1 ;  /* 0x0000000804007c0c */ /* 0x010fc6000cfa1270 */
[----:B------:R-:W-:Y:S01]  /*af00*/  @P6 STG.E desc[UR16][R144.64], R33 ;  /* 0x0000002190006986 */ /* 0x000fe2000c101910 */
[----:B------:R-:W-:-:S03]  /*af10*/  LEA R4, P6, R194, R3, 0x2 ;  /* 0x00000003c2047211 */ /* 0x000fc600078c10ff */
[----:B------:R-:W-:Y:S01]  /*af20*/  @P0 STG.E desc[UR16][R142.64], R34 ;  /* 0x000000228e000986 */ /* 0x000fe2000c101910 */
[-C--:B------:R-:W-:Y:S02]  /*af30*/  LEA.HI.X.SX32 R5, R194, R2.reuse, 0x2, P6 ;  /* 0x00000002c2057211 */ /* 0x080fe400030f16ff */
[----:B-1----:R-:W-:Y:S01]  /*af40*/  ISETP.LT.AND P0, PT, R7, UR4, !P1 ;  /* 0x0000000407007c0c */ /* 0x002fe2000cf01270 */
[----:B------:R-:W1:Y:S01]  /*af50*/  LDCU UR4, c[0x0][0x39c] ;  /* 0x00007380ff0477ac */ /* 0x000e620008000800 */
[CC--:B------:R-:W-:Y:S01]  /*af60*/  LEA R6, P6, R8.reuse, R3.reuse, 0x2 ;  /* 0x0000000308067211 */ /* 0x0c0fe200078c10ff */
[----:B------:R4:W-:Y:S01]  /*af70*/  @P2 STG.E desc[UR16][R4.64], R35 ;  /* 0x0000002304002986 */ /* 0x0009e2000c101910 */
[----:B--2---:R-:W-:Y:S01]  /*af80*/  ISETP.LT.AND P2, PT, R9, UR6, !P1 ;  /* 0x0000000609007c0c */ /* 0x004fe2000cf41270 */
[C---:B------:R-:W-:Y:S01]  /*af90*/  VIADD R9, R8.reuse, UR5 ;  /* 0x0000000508097c36 */ /* 0x040fe20008000000 */
[-C--:B------:R-:W-:Y:S01]  /*afa0*/  LEA.HI.X.SX32 R7, R8, R2.reuse, 0x2, P6 ;  /* 0x0000000208077211 */ /* 0x080fe200030f16ff */
[----:B------:R-:W2:Y:S02]  /*afb0*/  LDCU UR6, c[0x0][0x39c] ;  /* 0x00007380ff0677ac */ /* 0x000ea40008000800 */
[C---:B------:R-:W-:Y:S01]  /*afc0*/  VIADD R10, R9.reuse, UR5 ;  /* 0x00000005090a7c36 */ /* 0x040fe20008000000 */
[-C--:B------:R-:W-:Y:S01]  /*afd0*/  LEA R8, P6, R9, R3.reuse, 0x2 ;  /* 0x0000000309087211 */ /* 0x080fe200078c10ff */
[----:B------:R5:W-:Y:S01]  /*afe0*/  @P3 STG.E desc[UR16][R6.64], R36 ;  /* 0x0000002406003986 */ /* 0x000be2000c101910 */
[----:B---3--:R-:W-:Y:S01]  /*aff0*/  ISETP.LT.AND P3, PT, R11, UR7, !P1 ;  /* 0x000000070b007c0c */ /* 0x008fe2000cf61270 */
[----:B------:R-:W3:Y:S01]  /*b000*/  LDCU UR7, c[0x0][0x39c] ;  /* 0x00007380ff0777ac */ /* 0x000ee20008000800 */
[----:B------:R-:W-:Y:S01]  /*b010*/  LEA.HI.X.SX32 R9, R9, R2, 0x2, P6 ;  /* 0x0000000209097211 */ /* 0x000fe200030f16ff */
[C---:B------:R-:W-:Y:S01]  /*b020*/  VIADD R11, R10.reuse, UR5 ;  /* 0x000000050a0b7c36 */ /* 0x040fe20008000000 */
[----:B----4-:R-:W-:-:S03]  /*b030*/  LEA R4, P6, R10, R3, 0x2 ;  /* 0x000000030a047211 */ /* 0x010fc600078c10ff */
[----:B------:R4:W-:Y:S01]  /*b040*/  @P4 STG.E desc[UR16][R8.64], R37 ;  /* 0x0000002508004986 */ /* 0x0009e2000c101910 */
[-C--:B------:R-:W-:Y:S02]  /*b050*/  LEA.HI.X.SX32 R5, R10, R2.reuse, 0x2, P6 ;  /* 0x000000020a057211 */ /* 0x080fe400030f16ff */
[----:B-1----:R-:W-:Y:S01]  /*b060*/  ISETP.LT.AND P4, PT, R12, UR4, !P1 ;  /* 0x000000040c007c0c */ /* 0x002fe2000cf81270 */
[C---:B------:R-:W-:Y:S01]  /*b070*/  VIADD R12, R11.reuse, UR5 ;  /* 0x000000050b0c7c36 */ /* 0x040fe20008000000 */
[-C--:B-----5:R-:W-:Y:S01]  /*b080*/  LEA R6, P6, R11, R3.reuse, 0x2 ;  /* 0x000000030b067211 */ /* 0x0a0fe200078c10ff */
[----:B------:R-:W1:Y:S01]  /*b090*/  LDCU UR4, c[0x0][0x39c] ;  /* 0x00007380ff0477ac */ /* 0x000e620008000800 */
[----:B------:R5:W-:Y:S01]  /*b0a0*/  @P5 STG.E desc[UR16][R4.64], R38 ;  /* 0x0000002604005986 */ /* 0x000be2000c101910 */
[----:B--2---:R-:W-:Y:S01]  /*b0b0*/  ISETP.LT.AND P5, PT, R13, UR6, !P1 ;  /* 0x000000060d007c0c */ /* 0x004fe2000cfa1270 */
[----:B------:R-:W-:Y:S01]  /*b0c0*/  VIADD R13, R0, 0x28 ;  /* 0x00000028000d7836 */ /* 0x000fe20000000000 */
[----:B------:R-:W-:Y:S01]  /*b0d0*/  LEA.HI.X.SX32 R7, R11, R2, 0x2, P6 ;  /* 0x000000020b077211 */ /* 0x000fe200030f16ff */
[----:B------:R-:W2:Y:S01]  /*b0e0*/  LDCU UR6, c[0x0][0x39c] ;  /* 0x00007380ff0677ac */ /* 0x000ea20008000800 */
[----:B------:R-:W-:Y:S01]  /*b0f0*/  LEA R10, P6, R12, R3, 0x2 ;  /* 0x000000030c0a7211 */ /* 0x000fe200078c10ff */
[----:B----4-:R-:W-:-:S02]  /*b100*/  VIADD R9, R0, 0x29 ;  /* 0x0000002900097836 */ /* 0x010fc40000000000 */
[----:B------:R4:W-:Y:S01]  /*b110*/  @P0 STG.E desc[UR16][R6.64], R39 ;  /* 0x0000002706000986 */ /* 0x0009e2000c101910 */
[C---:B------:R-:W-:Y:S01]  /*b120*/  LEA.HI.X.SX32 R11, R12.reuse, R2, 0x2, P6 ;  /* 0x000000020c0b7211 */ /* 0x040fe200030f16ff */
[----:B------:R-:W-:Y:S01]  /*b130*/  VIADD R12, R12, UR5 ;  /* 0x000000050c0c7c36 */ /* 0x000fe20008000000 */
[----:B---3--:R-:W-:Y:S01]  /*b140*/  ISETP.LT.AND P0, PT, R13, UR7, !P1 ;  /* 0x000000070d007c0c */ /* 0x008fe2000cf01270 */
[----:B------:R-:W3:Y:S02]  /*b150*/  LDCU UR7, c[0x0][0x39c] ;  /* 0x00007380ff0777ac */ /* 0x000ee40008000800 */
[----:B------:R2:W-:Y:S01]  /*b160*/  @P2 STG.E desc[UR16][R10.64], R40 ;  /* 0x000000280a002986 */ /* 0x0005e2000c101910 */
[C---:B------:R-:W-:Y:S01]  /*b170*/  VIADD R13, R12.reuse, UR5 ;  /* 0x000000050c0d7c36 */ /* 0x040fe20008000000 */
[----:B-----5:R-:W-:-:S04]  /*b180*/  LEA R4, P2, R12, R3, 0x2 ;  /* 0x000000030c047211 */ /* 0x020fc800078410ff */
[-C--:B------:R-:W-:Y:S01]  /*b190*/  LEA.HI.X.SX32 R5, R12, R2.reuse, 0x2, P2 ;  /* 0x000000020c057211 */ /* 0x080fe200010f16ff */
[----:B----4-:R-:W-:Y:S01]  /*b1a0*/  VIADD R6, R0, 0x2a ;  /* 0x0000002a00067836 */ /* 0x010fe20000000000 */
[-C--:B------:R-:W-:Y:S02]  /*b1b0*/  LEA R8, P6, R13, R3.reuse, 0x2 ;  /* 0x000000030d087211 */ /* 0x080fe400078c10ff */
[----:B-1----:R-:W-:Y:S01]  /*b1c0*/  ISETP.LT.AND P2, PT, R9, UR4, !P1 ;  /* 0x0000000409007c0c */ /* 0x002fe2000cf41270 */
[----:B------:R-:W1:Y:S01]  /*b1d0*/  LDCU UR4, c[0x0][0x39c] ;  /* 0x00007380ff0477ac */ /* 0x000e620008000800 */
[C---:B------:R-:W-:Y:S01]  /*b1e0*/  LEA.HI.X.SX32 R9, R13.reuse, R2, 0x2, P6 ;  /* 0x000000020d097211 */ /* 0x040fe200030f16ff */
[----:B------:R-:W-:Y:S01]  /*b1f0*/  VIADD R13, R13, UR5 ;  /* 0x000000050d0d7c36 */ /* 0x000fe20008000000 */
[----:B------:R4:W-:Y:S01]  /*b200*/  @P3 STG.E desc[UR16][R4.64], R41 ;  /* 0x0000002904003986 */ /* 0x0009e2000c101910 */
[----:B--2---:R-:W-:Y:S01]  /*b210*/  ISETP.LT.AND P3, PT, R6, UR6, !P1 ;  /* 0x0000000606007c0c */ /* 0x004fe2000cf61270 */
[----:B------:R-:W-:Y:S01]  /*b220*/  VIADD R11, R0, 0x2b ;  /* 0x0000002b000b7836 */ /* 0x000fe20000000000 */
[----:B------:R-:W2:Y:S01]  /*b230*/  LDCU UR6, c[0x0][0x39c] ;  /* 0x00007380ff0677ac */ /* 0x000ea20008000800 */
[----:B------:R5:W-:Y:S01]  /*b240*/  @P4 STG.E desc[UR16][R8.64], R42 ;  /* 0x0000002a08004986 */ /* 0x000be2000c101910 */
[C---:B------:R-:W-:Y:S01]  /*b250*/  LEA R6, P4, R13.reuse, R3, 0x2 ;  /* 0x000000030d067211 */ /* 0x040fe200078810ff */
[----:B------:R-:W-:-:S03]  /*b260*/  VIADD R10, R13, UR5 ;  /* 0x000000050d0a7c36 */ /* 0x000fc60008000000 */
[-C--:B------:R-:W-:Y:S01]  /*b270*/  LEA.HI.X.SX32 R7, R13, R2.reuse, 0x2, P4 ;  /* 0x000000020d077211 */ /* 0x080fe200020f16ff */
[C---:B------:R-:W-:Y:S01]  /*b280*/  VIADD R13, R0.reuse, 0x34 ;  /* 0x00000034000d7836 */ /* 0x040fe20000000000 */
[----:B---3--:R-:W-:Y:S01]  /*b290*/  ISETP.LT.AND P4, PT, R11, UR7, !P1 ;  /* 0x000000070b007c0c */ /* 0x008fe2000cf81270 */
[----:B----4-:R-:W-:Y:S01]  /*b2a0*/  VIADD R5, R0, 0x2c ;  /* 0x0000002c00057836 */ /* 0x010fe20000000000 */
[----:B------:R-:W3:Y:S01]  /*b2b0*/  LDCU UR7, c[0x0][0x39c] ;  /* 0x00007380ff0777ac */ /* 0x000ee20008000800 */
[CC--:B------:R-:W-:Y:S01]  /*b2c0*/  LEA R4, P6, R10.reuse, R3.reuse, 0x2 ;  /* 0x000000030a047211 */ /* 0x0c0fe200078c10ff */
[----:B------:R4:W-:Y:S01]  /*b2d0*/  @P5 STG.E desc[UR16][R6.64], R43 ;  /* 0x0000002b06005986 */ /* 0x0009e2000c101910 */
[C---:B-----5:R-:W-:Y:S01]  /*b2e0*/  VIADD R9, R10.reuse, UR5 ;  /* 0x000000050a097c36 */ /* 0x060fe20008000000 */
[----:B-1----:R-:W-:Y:S01]  /*b2f0*/  ISETP.LT.AND P5, PT, R5, UR4, !P1 ;  /* 0x0000000405007c0c */ /* 0x002fe2000cfa1270 */
[----:B------:R-:W1:Y:S01]  /*b300*/  LDCU UR4, c[0x0][0x39c] ;  /* 0x00007380ff0477ac */ /* 0x000e620008000800 */
[----:B------:R-:W-:Y:S01]  /*b310*/  LEA.HI.X.SX32 R5, R10, R2, 0x2, P6 ;  /* 0x000000020a057211 */ /* 0x000fe200030f16ff */
[C---:B------:R-:W-:Y:S01]  /*b320*/  VIADD R12, R9.reuse, UR5 ;  /* 0x00000005090c7c36 */ /* 0x040fe20008000000 */
[----:B------:R-:W-:Y:S01]  /*b330*/  LEA R8, P6, R9, R3, 0x2 ;  /* 0x0000000309087211 */ /* 0x000fe200078c10ff */
[----:B------:R-:W-:-:S02]  /*b340*/  VIADD R11, R0, 0x2d ;  /* 0x0000002d000b7836 */ /* 0x000fc40000000000 */
[----:B------:R5:W-:Y:S01]  /*b350*/  @P0 STG.E desc[UR16][R4.64], R44 ;  /* 0x0000002c04000986 */ /* 0x000be2000c101910 */
[-C--:B------:R-:W-:Y:S02]  /*b360*/  LEA.HI.X.SX32 R9, R9, R2.reuse, 0x2, P6 ;  /* 0x0000000209097211 */ /* 0x080fe400030f16ff */
[-C--:B------:R-:W-:Y:S01]  /*b370*/  LEA R10, P6, R12, R3.reuse, 0x2 ;  /* 0x000000030c0a7211 */ /* 0x080fe200078c10ff */
[----:B----4-:R-:W-:Y:S01]  /*b380*/  VIADD R6, R0, 0x2e ;  /* 0x0000002e00067836 */ /* 0x010fe20000000000 */
[----:B--2---:R-:W-:Y:S01]  /*b390*/  ISETP.LT.AND P0, PT, R11, UR6, !P1 ;  /* 0x000000060b007c0c */ /* 0x004fe2000cf01270 */
[----:B------:R-:W2:Y:S01]  /*b3a0*/  LDCU UR6, c[0x0][0x39c] ;  /* 0x00007380ff0677ac */ /* 0x000ea20008000800 */
[CC--:B------:R-:W-:Y:S01]  /*b3b0*/  LEA.HI.X.SX32 R11, R12.reuse, R2.reuse, 0x2, P6 ;  /* 0x000000020c0b7211 */ /* 0x0c0fe200030f16ff */
[----:B------:R-:W-:Y:S01]  /*b3c0*/  VIADD R12, R12, UR5 ;  /* 0x000000050c0c7c36 */ /* 0x000fe20008000000 */
[----:B------:R4:W-:Y:S01]  /*b3d0*/  @P2 STG.E desc[UR16][R8.64], R45 ;  /* 0x0000002d08002986 */ /* 0x0009e2000c101910 */
[----:B---3--:R-:W-:Y:S01]  /*b3e0*/  ISETP.LT.AND P2, PT, R6, UR7, !P1 ;  /* 0x0000000706007c0c */ /* 0x008fe2000cf41270 */
[----:B------:R-:W-:Y:S01]  /*b3f0*/  VIADD R6, R0, 0x2f ;  /* 0x0000002f00067836 */ /* 0x000fe20000000000 */
[----:B------:R-:W3:Y:S01]  /*b400*/  LDCU UR7, c[0x0][0x39c] ;  /* 0x00007380ff0777ac */ /* 0x000ee20008000800 */
[CC--:B-----5:R-:W-:Y:S01]  /*b410*/  LEA R4, P6, R12.reuse, R3.reuse, 0x2 ;  /* 0x000000030c047211 */ /* 0x0e0fe200078c10ff */
[----:B------:R-:W-:Y:S01]  /*b420*/  VIADD R7, R12, UR5 ;  /* 0x000000050c077c36 */ /* 0x000fe20008000000 */
[----:B------:R5:W-:Y:S01]  /*b430*/  @P3 STG.E desc[UR16][R10.64], R46 ;  /* 0x0000002e0a003986 */ /* 0x000be2000c101910 */
[----:B-1----:R-:W-:Y:S01]  /*b440*/  ISETP.LT.AND P3, PT, R6, UR4, !P1 ;  /* 0x0000000406007c0c */ /* 0x002fe2000cf61270 */
[----:B------:R-:W1:Y:S01]  /*b450*/  LDCU UR4, c[0x0][0x39c] ;  /* 0x00007380ff0477ac */ /* 0x000e620008000800 */
[----:B------:R-:W-:Y:S01]  /*b460*/  LEA.HI.X.SX32 R5, R12, R2, 0x2, P6 ;  /* 0x000000020c057211 */ /* 0x000fe200030f16ff */
[C---:B------:R-:W-:Y:S01]  /*b470*/  VIADD R12, R7.reuse, UR5 ;  /* 0x00000005070c7c36 */ /* 0x040fe20008000000 */
[----:B------:R-:W-:Y:S01]  /*b480*/  LEA R6, P6, R7, R3, 0x2 ;  /* 0x0000000307067211 */ /* 0x000fe200078c10ff */
[----:B----4-:R-:W-:-:S02]  /*b490*/  VIADD R9, R0, 0x30 ;  /* 0x0000003000097836 */ /* 0x010fc40000000000 */
[----:B------:R4:W-:Y:S01]  /*b4a0*/  @P4 STG.E desc[UR16][R4.64], R47 ;  /* 0x0000002f04004986 */ /* 0x0009e2000c101910 */
[-C--:B------:R-:W-:Y:S02]  /*b4b0*/  LEA.HI.X.SX32 R7, R7, R2.reuse, 0x2, P6 ;  /* 0x0000000207077211 */ /* 0x080fe400030f16ff */
[-C--:B------:R-:W-:Y:S01]  /*b4c0*/  LEA R8, P6, R12, R3.reuse, 0x2 ;  /* 0x000000030c087211 */ /* 0x080fe200078c10ff */
[----:B-----5:R-:W-:Y:S01]  /*b4d0*/  VIADD R10, R0, 0x31 ;  /* 0x00000031000a7836 */ /* 0x020fe20000000000 */
        /* <DEDUP_REMOVED lines=8> */
[CC--:B----4-:R-:W-:Y:S01]  /*b560*/  LEA R4, P6, R12.reuse, R3.reuse, 0x2 ;  /* 0x000000030c047211 */ /* 0x0d0fe200078c10ff */
[C---:B------:R-:W-:Y:S01]  /*b570*/  VIADD R10, R12.reuse, UR5 ;  /* 0x000000050c0a7c36 */ /* 0x040fe20008000000 */
[----:B------:R4:W-:Y:S01]  /*b580*/  @P0 STG.E desc[UR16][R8.64], R49 ;  /* 0x0000003108000986 */ /* 0x0009e2000c101910 */
[----:B-1----:R-:W-:Y:S01]  /*b590*/  ISETP.LT.AND P0, PT, R11, UR4, !P1 ;  /* 0x000000040b007c0c */ /* 0x002fe2000cf01270 */
[----:B------:R-:W1:Y:S01]  /*b5a0*/  LDCU UR4, c[0x0][0x39c] ;  /* 0x00007380ff0477ac */ /* 0x000e620008000800 */
[----:B------:R-:W-:Y:S01]  /*b5b0*/  LEA.HI.X.SX32 R5, R12, R2, 0x2, P6 ;  /* 0x000000020c057211 */ /* 0x000fe200030f16ff */
[----:B------:R-:W-:Y:S01]  /*b5c0*/  VIADD R12, R0, 0x33 ;  /* 0x00000033000c7836 */ /* 0x000fe20000000000 */
[C---:B-----5:R-:W-:Y:S01]  /*b5d0*/  LEA R6, P6, R10.reuse, R3, 0x2 ;  /* 0x000000030a067211 */ /* 0x060fe200078c10ff */
[----:B------:R-:W-:-:S02]  /*b5e0*/  VIADD R11, R10, UR5 ;  /* 0x000000050a0b7c36 */ /* 0x000fc40008000000 */
[----:B------:R5:W-:Y:S01]  /*b5f0*/  @P2 STG.E desc[UR16][R4.64], R50 ;  /* 0x0000003204002986 */ /* 0x000be2000c101910 */
[----:B--2---:R-:W-:Y:S01]  /*b600*/  ISETP.LT.AND P2, PT, R12, UR6, !P1 ;  /* 0x000000060c007c0c */ /* 0x004fe2000cf41270 */
[----:B------:R-:W2:Y:S01]  /*b610*/  LDCU UR6, c[0x0][0x39c] ;  /* 0x00007380ff0677ac */ /* 0x000ea20008000800 */
[----:B------:R-:W-:Y:S01]  /*b620*/  LEA.HI.X.SX32 R7, R10, R2, 0x2, P6 ;  /* 0x000000020a077211 */ /* 0x000fe200030f16ff */
[C---:B------:R-:W-:Y:S01]  /*b630*/  VIADD R12, R11.reuse, UR5 ;  /* 0x000000050b0c7c36 */ /* 0x040fe20008000000 */
[----:B----4-:R-:W-:-:S03]  /*b640*/  LEA R8, P6, R11, R3, 0x2 ;  /* 0x000000030b087211 */ /* 0x010fc600078c10ff */
[----:B------:R4:W-:Y:S01]  /*b650*/  @P3 STG.E desc[UR16][R6.64], R51 ;  /* 0x0000003306003986 */ /* 0x0009e2000c101910 */
[-C--:B------:R-:W-:Y:S02]  /*b660*/  LEA.HI.X.SX32 R9, R11, R2.reuse, 0x2, P6 ;  /* 0x000000020b097211 */ /* 0x080fe400030f16ff */
[-C--:B------:R-:W-:Y:S02]  /*b670*/  LEA R10, P6, R12, R3.reuse, 0x2 ;  /* 0x000000030c0a7211 */ /* 0x080fe400078c10ff */
[----:B---3--:R-:W-:Y:S01]  /*b680*/  ISETP.LT.AND P3, PT, R13, UR7, !P1 ;  /* 0x000000070d007c0c */ /* 0x008fe2000cf61270 */
[----:B------:R-:W-:Y:S01]  /*b690*/  VIADD R13, R0, 0x35 ;  /* 0x00000035000d7836 */ /* 0x000fe20000000000 */
[C---:B------:R-:W-:Y:S01]  /*b6a0*/  LEA.HI.X.SX32 R11, R12.reuse, R2, 0x2, P6 ;  /* 0x000000020c0b7211 */ /* 0x040fe200030f16ff */
[----:B------:R-:W3:Y:S01]  /*b6b0*/  LDCU UR7, c[0x0][0x39c] ;  /* 0x00007380ff0777ac */ /* 0x000ee20008000800 */
[----:B------:R-:W-:Y:S01]  /*b6c0*/  VIADD R12, R12, UR5 ;  /* 0x000000050c0c7c36 */ /* 0x000fe20008000000 */
[----:B------:R2:W-:Y:S01]  /*b6d0*/  @P4 STG.E desc[UR16][R8.64], R52 ;  /* 0x0000003408004986 */ /* 0x0005e2000c101910 */
[----:B-1----:R-:W-:Y:S01]  /*b6e0*/  ISETP.LT.AND P4, PT, R13, UR4, !P1 ;  /* 0x000000040d007c0c */ /* 0x002fe2000cf81270 */
[----:B------:R-:W1:Y:S01]  /*b6f0*/  LDCU UR4, c[0x0][0x39c] ;  /* 0x00007380ff0477ac */ /* 0x000e620008000800 */
[C---:B------:R-:W-:Y:S01]  /*b700*/  VIADD R13, R12.reuse, UR5 ;  /* 0x000000050c0d7c36 */ /* 0x040fe20008000000 */
[----:B------:R3:W-:Y:S01]  /*b710*/  @P5 STG.E desc[UR16][R10.64], R53 ;  /* 0x000000350a005986 */ /* 0x0007e2000c101910 */
[----:B-----5:R-:W-:Y:S01]  /*b720*/  LEA R4, P5, R12, R3, 0x2 ;  /* 0x000000030c047211 */ /* 0x020fe200078a10ff */
[----:B----4-:R-:W-:-:S02]  /*b730*/  VIADD R7, R0, 0x36 ;  /* 0x0000003600077836 */ /* 0x010fc40000000000 */
[-C--:B------:R-:W-:Y:S02]  /*b740*/  LEA R6, P6, R13, R3.reuse, 0x2 ;  /* 0x000000030d067211 */ /* 0x080fe400078c10ff */
[-C--:B------:R-:W-:Y:S02]  /*b750*/  LEA.HI.X.SX32 R5, R12, R2.reuse, 0x2, P5 ;  /* 0x000000020c057211 */ /* 0x080fe400028f16ff */
[----:B--2---:R-:W-:Y:S01]  /*b760*/  ISETP.LT.AND P5, PT, R7, UR6, !P1 ;  /* 0x0000000607007c0c */ /* 0x004fe2000cfa1270 */
[----:B------:R-:W2:Y:S01]  /*b770*/  LDCU UR6, c[0x0][0x39c] ;  /* 0x00007380ff0677ac */ /* 0x000ea20008000800 */
[C---:B------:R-:W-:Y:S01]  /*b780*/  VIADD R8, R0.reuse, 0x37 ;  /* 0x0000003700087836 */ /* 0x040fe20000000000 */
[CC--:B------:R-:W-:Y:S01]  /*b790*/  LEA.HI.X.SX32 R7, R13.reuse, R2.reuse, 0x2, P6 ;  /* 0x000000020d077211 */ /* 0x0c0fe200030f16ff */
[----:B------:R-:W-:Y:S01]  /*b7a0*/  VIADD R13, R13, UR5 ;  /* 0x000000050d0d7c36 */ /* 0x000fe20008000000 */
[----:B------:R4:W-:Y:S01]  /*b7b0*/  @P0 STG.E desc[UR16][R4.64], R54 ;  /* 0x0000003604000986 */ /* 0x0009e2000c101910 */
[----:B---3--:R-:W-:Y:S01]  /*b7c0*/  VIADD R11, R0, 0x38 ;  /* 0x00000038000b7836 */ /* 0x008fe20000000000 */
[----:B------:R-:W-:Y:S01]  /*b7d0*/  ISETP.LT.AND P0, PT, R8, UR7, !P1 ;  /* 0x0000000708007c0c */ /* 0x000fe2000cf01270 */
[C---:B------:R-:W-:Y:S01]  /*b7e0*/  VIADD R10, R13.reuse, UR5 ;  /* 0x000000050d0a7c36 */ /* 0x040fe20008000000 */
[----:B------:R3:W-:Y:S01]  /*b7f0*/  @P2 STG.E desc[UR16][R6.64], R55 ;  /* 0x0000003706002986 */ /* 0x0007e2000c101910 */
[CC--:B------:R-:W-:Y:S01]  /*b800*/  LEA R8, P2, R13.reuse, R3.reuse, 0x2 ;  /* 0x000000030d087211 */ /* 0x0c0fe200078410ff */
[----:B------:R-:W5:Y:S03]  /*b810*/  LDCU UR7, c[0x0][0x39c] ;  /* 0x00007380ff0777ac */ /* 0x000f660008000800 */
[----:B------:R-:W-:Y:S01]  /*b820*/  LEA.HI.X.SX32 R9, R13, R2, 0x2, P2 ;  /* 0x000000020d097211 */ /* 0x000fe200010f16ff */
[C---:B------:R-:W-:Y:S01]  /*b830*/  VIADD R13, R0.reuse, 0x41 ;  /* 0x00000041000d7836 */ /* 0x040fe20000000000 */
[----:B-1----:R-:W-:Y:S01]  /*b840*/  ISETP.LT.AND P2, PT, R11, UR4, !P1 ;  /* 0x000000040b007c0c */ /* 0x002fe2000cf41270 */
[----:B------:R-:W1:Y:S01]  /*b850*/  LDCU UR4, c[0x0][0x39c] ;  /* 0x00007380ff0477ac */ /* 0x000e620008000800 */
[----:B----4-:R-:W-:Y:S01]  /*b860*/  VIADD R5, R0, 0x39 ;  /* 0x0000003900057836 */ /* 0x010fe20000000000 */
[C---:B------:R-:W-:Y:S01]  /*b870*/  LEA R4, P6, R10.reuse, R3, 0x2 ;  /* 0x000000030a047211 */ /* 0x040fe200078c10ff */
[----:B------:R4:W-:Y:S01]  /*b880*/  @P3 STG.E desc[UR16][R8.64], R56 ;  /* 0x0000003808003986 */ /* 0x0009e2000c101910 */
[----:B---3--:R-:W-:-:S02]  /*b890*/  VIADD R7, R10, UR5 ;  /* 0x000000050a077c36 */ /* 0x008fc40008000000 */
[----:B--2---:R-:W-:Y:S01]  /*b8a0*/  ISETP.LT.AND P3, PT, R5, UR6, !P1 ;  /* 0x0000000605007c0c */ /* 0x004fe2000cf61270 */
[----:B------:R-:W2:Y:S01]  /*b8b0*/  LDCU UR6, c[0x0][0x39c] ;  /* 0x00007380ff0677ac */ /* 0x000ea20008000800 */
[-C--:B------:R-:W-:Y:S01]  /*b8c0*/  LEA.HI.X.SX32 R5, R10, R2.reuse, 0x2, P6 ;  /* 0x000000020a057211 */ /* 0x080fe200030f16ff */
[C---:B------:R-:W-:Y:S01]  /*b8d0*/  VIADD R12, R7.reuse, UR5 ;  /* 0x00000005070c7c36 */ /* 0x040fe20008000000 */
[CC--:B------:R-:W-:Y:S01]  /*b8e0*/  LEA R6, P6, R7.reuse, R3.reuse, 0x2 ;  /* 0x0000000307067211 */ /* 0x0c0fe200078c10ff */
[C---:B------:R-:W-:Y:S02]  /*b8f0*/  VIADD R11, R0.reuse, 0x3a ;  /* 0x0000003a000b7836 */ /* 0x040fe40000000000 */
[----:B------:R3:W-:Y:S01]  /*b900*/  @P4 STG.E desc[UR16][R4.64], R57 ;  /* 0x0000003904004986 */ /* 0x0007e2000c101910 */
[-C--:B------:R-:W-:Y:S01]  /*b910*/  LEA.HI.X.SX32 R7, R7, R2.reuse, 0x2, P6 ;  /* 0x0000000207077211 */ /* 0x080fe200030f16ff */
[----:B----4-:R-:W-:Y:S01]  /*b920*/  VIADD R8, R0, 0x3b ;  /* 0x0000003b00087836 */ /* 0x010fe20000000000 */
[-C--:B------:R-:W-:Y:S01]  /*b930*/  LEA R10, P6, R12, R3.reuse, 0x2 ;  /* 0x000000030c0a7211 */ /* 0x080fe200078c10ff */
[----:B------:R-:W-:Y:S01]  /*b940*/  VIADD R9, R0, 0x3c ;  /* 0x0000003c00097836 */ /* 0x000fe20000000000 */
[----:B-----5:R-:W-:Y:S01]  /*b950*/  ISETP.LT.AND P4, PT, R11, UR7, !P1 ;  /* 0x000000070b007c0c */ /* 0x020fe2000cf81270 */
[----:B------:R4:W-:Y:S01]  /*b960*/  @P5 STG.E desc[UR16][R6.64], R58 ;  /* 0x0000003a06005986 */ /* 0x0009e2000c101910 */
[----:B-1----:R-:W-:Y:S01]  /*b970*/  ISETP.LT.AND P5, PT, R8, UR4, !P1 ;  /* 0x0000000408007c0c */ /* 0x002fe2000cfa1270 */
[----:B------:R-:W1:Y:S01]  /*b980*/  LDCU UR4, c[0x0][0x39c] ;  /* 0x00007380ff0477ac */ /* 0x000e620008000800 */
[CC--:B------:R-:W-:Y:S01]  /*b990*/  LEA.HI.X.SX32 R11, R12.reuse, R2.reuse, 0x2, P6 ;  /* 0x000000020c0b7211 */ /* 0x0c0fe200030f16ff */
[----:B------:R-:W-:Y:S01]  /*b9a0*/  VIADD R12, R12, UR5 ;  /* 0x000000050c0c7c36 */ /* 0x000fe20008000000 */
[----:B------:R-:W5:Y:S03]  /*b9b0*/  LDCU UR7, c[0x0][0x39c] ;  /* 0x00007380ff0777ac */ /* 0x000f660008000800 */
[C---:B------:R-:W-:Y:S01]  /*b9c0*/  VIADD R8, R12.reuse, UR5 ;  /* 0x000000050c087c36 */ /* 0x040fe20008000000 */
[-C--:B---3--:R-:W-:Y:S01]  /*b9d0*/  LEA R4, P6, R12, R3.reuse, 0x2 ;  /* 0x000000030c047211 */ /* 0x088fe200078c10ff */
[----:B------:R3:W-:Y:S01]  /*b9e0*/  @P0 STG.E desc[UR16][R10.64], R59 ;  /* 0x0000003b0a000986 */ /* 0x0007e2000c101910 */
[----:B--2---:R-:W-:Y:S01]  /*b9f0*/  ISETP.LT.AND P0, PT, R9, UR6, !P1 ;  /* 0x0000000609007c0c */ /* 0x004fe2000cf01270 */
[----:B------:R-:W-:Y:S01]  /*ba00*/  VIADD R9, R0, 0x3d ;  /* 0x0000003d00097836 */ /* 0x000fe20000000000 */
[-C--:B------:R-:W-:Y:S01]  /*ba10*/  LEA.HI.X.SX32 R5, R12, R2.reuse, 0x2, P6 ;  /* 0x000000020c057211 */ /* 0x080fe200030f16ff */
[C---:B------:R-:W-:Y:S01]  /*ba20*/  VIADD R12, R8.reuse, UR5 ;  /* 0x00000005080c7c36 */ /* 0x040fe20008000000 */
[C---:B----4-:R-:W-:Y:S01]  /*ba30*/  LEA R6, P6, R8.reuse, R3, 0x2 ;  /* 0x0000000308067211 */ /* 0x050fe200078c10ff */
[----:B------:R-:W2:Y:S02]  /*ba40*/  LDCU UR6, c[0x0][0x39c] ;  /* 0x00007380ff0677ac */ /* 0x000ea40008000800 */
[----:B------:R4:W-:Y:S01]  /*ba50*/  @P2 STG.E desc[UR16][R4.64], R60 ;  /* 0x0000003c04002986 */ /* 0x0009e2000c101910 */
[----:B------:R-:W-:-:S02]  /*ba60*/  LEA.HI.X.SX32 R7, R8, R2, 0x2, P6 ;  /* 0x0000000208077211 */ /* 0x000fc400030f16ff */
[-C--:B------:R-:W-:Y:S01]  /*ba70*/  LEA R8, P6, R12, R3.reuse, 0x2 ;  /* 0x000000030c087211 */ /* 0x080fe200078c10ff */
[----:B---3--:R-:W-:Y:S01]  /*ba80*/  VIADD R10, R0, 0x3e ;  /* 0x0000003e000a7836 */ /* 0x008fe20000000000 */
[----:B-1----:R-:W-:Y:S01]  /*ba90*/  ISETP.LT.AND P2, PT, R9, UR4, !P1 ;  /* 0x0000000409007c0c */ /* 0x002fe2000cf41270 */
[----:B------:R-:W1:Y:S01]  /*baa0*/  LDCU UR4, c[0x0][0x39c] ;  /* 0x00007380ff0477ac */ /* 0x000e620008000800 */
[CC--:B------:R-:W-:Y:S01]  /*bab0*/  LEA.HI.X.SX32 R9, R12.reuse, R2.reuse, 0x2, P6 ;  /* 0x000000020c097211 */ /* 0x0c0fe200030f16ff */
[----:B------:R-:W-:Y:S01]  /*bac0*/  VIADD R12, R12, UR5 ;  /* 0x000000050c0c7c36 */ /* 0x000fe20008000000 */
[----:B------:R3:W-:Y:S01]  /*bad0*/  @P3 STG.E desc[UR16][R6.64], R61 ;  /* 0x0000003d06003986 */ /* 0x0007e2000c101910 */
[----:B-----5:R-:W-:Y:S01]  /*bae0*/  ISETP.LT.AND P3, PT, R10, UR7, !P1 ;  /* 0x000000070a007c0c */ /* 0x020fe2000cf61270 */
[----:B------:R-:W-:Y:S01]  /*baf0*/  VIADD R11, R0, 0x3f ;  /* 0x0000003f000b7836 */ /* 0x000fe20000000000 */
[----:B------:R-:W5:Y:S01]  /*bb00*/  LDCU UR7, c[0x0][0x39c] ;  /* 0x00007380ff0777ac */ /* 0x000f620008000800 */
[CC--:B----4-:R-:W-:Y:S01]  /*bb10*/  LEA R4, P6, R12.reuse, R3.reuse, 0x2 ;  /* 0x000000030c047211 */ /* 0x0d0fe200078c10ff */
[C---:B------:R-:W-:Y:S01]  /*bb20*/  VIADD R10, R12.reuse, UR5 ;  /* 0x000000050c0a7c36 */ /* 0x040fe20008000000 */
[----:B------:R4:W-:Y:S01]  /*bb30*/  @P4 STG.E desc[UR16][R8.64], R62 ;  /* 0x0000003e08004986 */ /* 0x0009e2000c101910 */
[----:B--2---:R-:W-:Y:S01]  /*bb40*/  ISETP.LT.AND P4, PT, R11, UR6, !P1 ;  /* 0x000000060b007c0c */ /* 0x004fe2000cf81270 */
[----:B------:R-:W2:Y:S01]  /*bb50*/  LDCU UR6, c[0x0][0x39c] ;  /* 0x00007380ff0677ac */ /* 0x000ea20008000800 */
[----:B------:R-:W-:Y:S01]  /*bb60*/  LEA.HI.X.SX32 R5, R12, R2, 0x2, P6 ;  /* 0x000000020c057211 */ /* 0x000fe200030f16ff */
[----:B------:R-:W-:Y:S01]  /*bb70*/  VIADD R12, R0, 0x40 ;  /* 0x00000040000c7836 */ /* 0x000fe20000000000 */
[C---:B---3--:R-:W-:Y:S01]  /*bb80*/  LEA R6, P6, R10.reuse, R3, 0x2 ;  /* 0x000000030a067211 */ /* 0x048fe200078c10ff */
[----:B------:R-:W-:-:S02]  /*bb90*/  VIADD R11, R10, UR5 ;  /* 0x000000050a0b7c36 */ /* 0x000fc40008000000 */
[----:B------:R3:W-:Y:S01]  /*bba0*/  @P5 STG.E desc[UR16][R4.64], R63 ;  /* 0x0000003f04005986 */ /* 0x0007e2000c101910 */
[----:B-1----:R-:W-:Y:S01]  /*bbb0*/  ISETP.LT.AND P5, PT, R12, UR4, !P1 ;  /* 0x000000040c007c0c */ /* 0x002fe2000cfa1270 */
[----:B------:R-:W1:Y:S01]  /*bbc0*/  LDCU UR4, c[0x0][0x39c] ;  /* 0x00007380ff0477ac */ /* 0x000e620008000800 */
[----:B------:R-:W-:Y:S01]  /*bbd0*/  LEA.HI.X.SX32 R7, R10, R2, 0x2, P6 ;  /* 0x000000020a077211 */ /* 0x000fe200030f16ff */
[C---:B------:R-:W-:Y:S01]  /*bbe0*/  VIADD R12, R11.reuse, UR5 ;  /* 0x000000050b0c7c36 */ /* 0x040fe20008000000 */
[----:B----4-:R-:W-:-:S03]  /*bbf0*/  LEA R8, P6, R11, R3, 0x2 ;  /* 0x000000030b087211 */ /* 0x010fc600078c10ff */
[----:B------:R4:W-:Y:S01]  /*bc00*/  @P0 STG.E desc[UR16][R6.64], R64 ;  /* 0x0000004006000986 */ /* 0x0009e2000c101910 */
[-C--:B------:R-:W-:Y:S02]  /*bc10*/  LEA.HI.X.SX32 R9, R11, R2.reuse, 0x2, P6 ;  /* 0x000000020b097211 */ /* 0x080fe400030f16ff */
[-C--:B------:R-:W-:Y:S02]  /*bc20*/  LEA R10, P6, R12, R3.reuse, 0x2 ;  /* 0x000000030c0a7211 */ /* 0x080fe400078c10ff */
[----:B-----5:R-:W-:Y:S01]  /*bc30*/  ISETP.LT.AND P0, PT, R13, UR7, !P1 ;  /* 0x000000070d007c0c */ /* 0x020fe2000cf01270 */
[----:B------:R-:W-:Y:S01]  /*bc40*/  VIADD R13, R0, 0x42 ;  /* 0x00000042000d7836 */ /* 0x000fe20000000000 */
[C---:B------:R-:W-:Y:S01]  /*bc50*/  LEA.HI.X.SX32 R11, R12.reuse, R2, 0x2, P6 ;  /* 0x000000020c0b7211 */ /* 0x040fe200030f16ff */
[----:B------:R-:W5:Y:S01]  /*bc60*/  LDCU UR7, c[0x0][0x39c] ;  /* 0x00007380ff0777ac */ /* 0x000f620008000800 */
[----:B------:R-:W-:Y:S01]  /*bc70*/  VIADD R12, R12, UR5 ;  /* 0x000000050c0c7c36 */ /* 0x000fe20008000000 */
[----:B------:R1:W-:Y:S01]  /*bc80*/  @P2 STG.E desc[UR16][R8.64], R65 ;  /* 0x0000004108002986 */ /* 0x0003e2000c101910 */
[----:B--2---:R-:W-:Y:S01]  /*bc90*/  ISETP.LT.AND P2, PT, R13, UR6, !P1 ;  /* 0x000000060d007c0c */ /* 0x004fe2000cf41270 */
[----:B------:R-:W2:Y:S01]  /*bca0*/  LDCU UR6, c[0x0][0x39c] ;  /* 0x00007380ff0677ac */ /* 0x000ea20008000800 */
[C---:B------:R-:W-:Y:S01]  /*bcb0*/  VIADD R13, R12.reuse, UR5 ;  /* 0x000000050c0d7c36 */ /* 0x040fe20008000000 */
[----:B------:R5:W-:Y:S01]  /*bcc0*/  @P3 STG.E desc[UR16][R10.64], R66 ;  /* 0x000000420a003986 */ /* 0x000be2000c101910 */
[----:B---3--:R-:W-:Y:S01]  /*bcd0*/  LEA R4, P3, R12, R3, 0x2 ;  /* 0x000000030c047211 */ /* 0x008fe200078610ff */
[----:B----4-:R-:W-:-:S02]  /*bce0*/  VIADD R7, R0, 0x43 ;  /* 0x0000004300077836 */ /* 0x010fc40000000000 */
[-C--:B------:R-:W-:Y:S02]  /*bcf0*/  LEA R6, P6, R13, R3.reuse, 0x2 ;  /* 0x000000030d067211 */ /* 0x080fe400078c10ff */
[-C--:B------:R-:W-:Y:S02]  /*bd00*/  LEA.HI.X.SX32 R5, R12, R2.reuse, 0x2, P3 ;  /* 0x000000020c057211 */ /* 0x080fe400018f16ff */
[----:B-1----:R-:W-:Y:S01]  /*bd10*/  ISETP.LT.AND P3, PT, R7, UR4, !P1 ;  /* 0x0000000407007c0c */ /* 0x002fe2000cf61270 */
[----:B------:R-:W1:Y:S01]  /*bd20*/  LDCU UR4, c[0x0][0x39c] ;  /* 0x00007380ff0477ac */ /* 0x000e620008000800 */
[C---:B------:R-:W-:Y:S01]  /*bd30*/  VIADD R8, R0.reuse, 0x44 ;  /* 0x0000004400087836 */ /* 0x040fe20000000000 */
[CC--:B------:R-:W-:Y:S01]  /*bd40*/  LEA.HI.X.SX32 R7, R13.reuse, R2.reuse, 0x2, P6 ;  /* 0x000000020d077211 */ /* 0x0c0fe200030f16ff */
[----:B------:R-:W-:Y:S01]  /*bd50*/  VIADD R13, R13, UR5 ;  /* 0x000000050d0d7c36 */ /* 0x000fe20008000000 */
[----:B------:R3:W-:Y:S01]  /*bd60*/  @P4 STG.E desc[UR16][R4.64], R67 ;  /* 0x0000004304004986 */ /* 0x0007e2000c101910 */
[----:B-----5:R-:W-:Y:S01]  /*bd70*/  VIADD R11, R0, 0x45 ;  /* 0x00000045000b7836 */ /* 0x020fe20000000000 */
[----:B------:R-:W-:Y:S01]  /*bd80*/  ISETP.LT.AND P4, PT, R8, UR7, !P1 ;  /* 0x0000000708007c0c */ /* 0x000fe2000cf81270 */
[C---:B------:R-:W-:Y:S01]  /*bd90*/  VIADD R10, R13.reuse, UR5 ;  /* 0x000000050d0a7c36 */ /* 0x040fe20008000000 */
[----:B------:R4:W-:Y:S01]  /*bda0*/  @P5 STG.E desc[UR16][R6.64], R68 ;  /* 0x0000004406005986 */ /* 0x0009e2000c101910 */
[CC--:B------:R-:W-:Y:S01]  /*bdb0*/  LEA R8, P5, R13.reuse, R3.reuse, 0x2 ;  /* 0x000000030d087211 */ /* 0x0c0fe200078a10ff */
[----:B------:R-:W5:Y:S03]  /*bdc0*/  LDCU UR7, c[0x0][0x39c] ;  /* 0x00007380ff0777ac */ /* 0x000f660008000800 */
[----:B------:R-:W-:Y:S01]  /*bdd0*/  LEA.HI.X.SX32 R9, R13, R2, 0x2, P5 ;  /* 0x000000020d097211 */ /* 0x000fe200028f16ff */
[C---:B------:R-:W-:Y:S01]  /*bde0*/  VIADD R13, R0.reuse, 0x4e ;  /* 0x0000004e000d7836 */ /* 0x040fe20000000000 */
[----:B--2---:R-:W-:Y:S01]  /*bdf0*/  ISETP.LT.AND P5, PT, R11, UR6, !P1 ;  /* 0x000000060b007c0c */ /* 0x004fe2000cfa1270 */
[----:B------:R-:W2:Y:S01]  /*be00*/  LDCU UR6, c[0x0][0x39c] ;  /* 0x00007380ff0677ac */ /* 0x000ea20008000800 */
[----:B---3--:R-:W-:Y:S01]  /*be10*/  VIADD R5, R0, 0x46 ;  /* 0x0000004600057836 */ /* 0x008fe20000000000 */
[C---:B------:R-:W-:Y:S01]  /*be20*/  LEA R4, P6, R10.reuse, R3, 0x2 ;  /* 0x000000030a047211 */ /* 0x040fe200078c10ff */
[----:B------:R3:W-:Y:S01]  /*be30*/  @P0 STG.E desc[UR16][R8.64], R69 ;  /* 0x0000004508000986 */ /* 0x0007e2000c101910 */
[----:B----4-:R-:W-:-:S02]  /*be40*/  VIADD R7, R10, UR5 ;  /* 0x000000050a077c36 */ /* 0x010fc40008000000 */
[----:B-1----:R-:W-:Y:S01]  /*be50*/  ISETP.LT.AND P0, PT, R5, UR4, !P1 ;  /* 0x0000000405007c0c */ /* 0x002fe2000cf01270 */
[----:B------:R-:W1:Y:S01]  /*be60*/  LDCU UR4, c[0x0][0x39c] ;  /* 0x00007380ff0477ac */ /* 0x000e620008000800 */
[-C--:B------:R-:W-:Y:S01]  /*be70*/  LEA.HI.X.SX32 R5, R10, R2.reuse, 0x2, P6 ;  /* 0x000000020a057211 */ /* 0x080fe200030f16ff */
[C---:B------:R-:W-:Y:S01]  /*be80*/  VIADD R12, R7.reuse, UR5 ;  /* 0x00000005070c7c36 */ /* 0x040fe20008000000 */
[CC--:B------:R-:W-:Y:S01]  /*be90*/  LEA R6, P6, R7.reuse, R3.reuse, 0x2 ;  /* 0x0000000307067211 */ /* 0x0c0fe200078c10ff */
[C---:B------:R-:W-:Y:S02]  /*bea0*/  VIADD R11, R0.reuse, 0x47 ;  /* 0x00000047000b7836 */ /* 0x040fe40000000000 */
[----:B------:R4:W-:Y:S01]  /*beb0*/  @P2 STG.E desc[UR16][R4.64], R70 ;  /* 0x0000004604002986 */ /* 0x0009e2000c101910 */
[-C--:B------:R-:W-:Y:S01]  /*bec0*/  LEA.HI.X.SX32 R7, R7, R2.reuse, 0x2, P6 ;  /* 0x0000000207077211 */ /* 0x080fe200030f16ff */
[----:B---3--:R-:W-:Y:S01]  /*bed0*/  VIADD R8, R0, 0x48 ;  /* 0x0000004800087836 */ /* 0x008fe20000000000 */
[-C--:B------:R-:W-:Y:S01]  /*bee0*/  LEA R10, P6, R12, R3.reuse, 0x2 ;  /* 0x000000030c0a7211 */ /* 0x080fe200078c10ff */
[----:B------:R-:W-:Y:S01]  /*bef0*/  VIADD R9, R0, 0x49 ;  /* 0x0000004900097836 */ /* 0x000fe20000000000 */
[----:B-----5:R-:W-:Y:S01]  /*bf00*/  ISETP.LT.AND P2, PT, R11, UR7, !P1 ;  /* 0x000000070b007c0c */ /* 0x020fe2000cf41270 */
[----:B------:R3:W-:Y:S01]  /*bf10*/  @P3 STG.E desc[UR16][R6.64], R71 ;  /* 0x0000004706003986 */ /* 0x0007e2000c101910 */
[----:B--2---:R-:W-:Y:S01]  /*bf20*/  ISETP.LT.AND P3, PT, R8, UR6, !P1 ;  /* 0x0000000608007c0c */ /* 0x004fe2000cf61270 */
[----:B------:R-:W2:Y:S01]  /*bf30*/  LDCU UR6, c[0x0][0x39c] ;  /* 0x00007380ff0677ac */ /* 0x000ea20008000800 */
[CC--:B------:R-:W-:Y:S01]  /*bf40*/  LEA.HI.X.SX32 R11, R12.reuse, R2.reuse, 0x2, P6 ;  /* 0x000000020c0b7211 */ /* 0x0c0fe200030f16ff */
[----:B------:R-:W-:Y:S01]  /*bf50*/  VIADD R12, R12, UR5 ;  /* 0x000000050c0c7c36 */ /* 0x000fe20008000000 */
[----:B------:R-:W5:Y:S03]  /*bf60*/  LDCU UR7, c[0x0][0x39c] ;  /* 0x00007380ff0777ac */ /* 0x000f660008000800 */
[C---:B------:R-:W-:Y:S01]  /*bf70*/  VIADD R8, R12.reuse, UR5 ;  /* 0x000000050c087c36 */ /* 0x040fe20008000000 */
[-C--:B----4-:R-:W-:Y:S01]  /*bf80*/  LEA R4, P6, R12, R3.reuse, 0x2 ;  /* 0x000000030c047211 */ /* 0x090fe200078c10ff */
[----:B------:R4:W-:Y:S01]  /*bf90*/  @P4 STG.E desc[UR16][R10.64], R72 ;  /* 0x000000480a004986 */ /* 0x0009e2000c101910 */
[----:B-1----:R-:W-:Y:S01]  /*bfa0*/  ISETP.LT.AND P4, PT, R9, UR4, !P1 ;  /* 0x0000000409007c0c */ /* 0x002fe2000cf81270 */
[----:B------:R-:W-:Y:S01]  /*bfb0*/  VIADD R9, R0, 0x4a ;  /* 0x0000004a00097836 */ /* 0x000fe20000000000 */
[-C--:B------:R-:W-:Y:S01]  /*bfc0*/  LEA.HI.X.SX32 R5, R12, R2.reuse, 0x2, P6 ;  /* 0x000000020c057211 */ /* 0x080fe200030f16ff */
[C---:B------:R-:W-:Y:S01]  /*bfd0*/  VIADD R12, R8.reuse, UR5 ;  /* 0x00000005080c7c36 */ /* 0x040fe20008000000 */
[C---:B---3--:R-:W-:Y:S01]  /*bfe0*/  LEA R6, P6, R8.reuse, R3, 0x2 ;  /* 0x0000000308067211 */ /* 0x048fe200078c10ff */
[----:B------:R-:W1:Y:S02]  /*bff0*/  LDCU UR4, c[0x0][0x39c] ;  /* 0x00007380ff0477ac */ /* 0x000e640008000800 */
[----:B------:R3:W-:Y:S01]  /*c000*/  @P5 STG.E desc[UR16][R4.64], R73 ;  /* 0x0000004904005986 */ /* 0x0007e2000c101910 */
[----:B------:R-:W-:-:S02]  /*c010*/  LEA.HI.X.SX32 R7, R8, R2, 0x2, P6 ;  /* 0x0000000208077211 */ /* 0x000fc400030f16ff */
[-C--:B------:R-:W-:Y:S01]  /*c020*/  LEA R8, P6, R12, R3.reuse, 0x2 ;  /* 0x000000030c087211 */ /* 0x080fe200078c10ff */
[----:B----4-:R-:W-:Y:S01]  /*c030*/  VIADD R10, R0, 0x4b ;  /* 0x0000004b000a7836 */ /* 0x010fe20000000000 */
[----:B--2---:R-:W-:Y:S01]  /*c040*/  ISETP.LT.AND P5, PT, R9, UR6, !P1 ;  /* 0x0000000609007c0c */ /* 0x004fe2000cfa1270 */
[----:B------:R-:W2:Y:S01]  /*c050*/  LDCU UR6, c[0x0][0x39c] ;  /* 0x00007380ff0677ac */ /* 0x000ea20008000800 */
[CC--:B------:R-:W-:Y:S01]  /*c060*/  LEA.HI.X.SX32 R9, R12.reuse, R2.reuse, 0x2, P6 ;  /* 0x000000020c097211 */ /* 0x0c0fe200030f16ff */
[----:B------:R-:W-:Y:S01]  /*c070*/  VIADD R12, R12, UR5 ;  /* 0x000000050c0c7c36 */ /* 0x000fe20008000000 */
[----:B------:R4:W-:Y:S01]  /*c080*/  @P0 STG.E desc[UR16][R6.64], R74 ;  /* 0x0000004a06000986 */ /* 0x0009e2000c101910 */
[----:B-----5:R-:W-:Y:S01]  /*c090*/  ISETP.LT.AND P0, PT, R10, UR7, !P1 ;  /* 0x000000070a007c0c */ /* 0x020fe2000cf01270 */
[----:B------:R-:W-:Y:S01]  /*c0a0*/  VIADD R11, R0, 0x4c ;  /* 0x0000004c000b7836 */ /* 0x000fe20000000000 */
[----:B------:R-:W5:Y:S01]  /*c0b0*/  LDCU UR7, c[0x0][0x39c] ;  /* 0x00007380ff0777ac */ /* 0x000f620008000800 */
[CC--:B---3--:R-:W-:Y:S01]  /*c0c0*/  LEA R4, P6, R12.reuse, R3.reuse, 0x2 ;  /* 0x000000030c047211 */ /* 0x0c8fe200078c10ff */
[C---:B------:R-:W-:Y:S01]  /*c0d0*/  VIADD R10, R12.reuse, UR5 ;  /* 0x000000050c0a7c36 */ /* 0x040fe20008000000 */
[----:B------:R3:W-:Y:S01]  /*c0e0*/  @P2 STG.E desc[UR16][R8.64], R75 ;  /* 0x0000004b08002986 */ /* 0x0007e2000c101910 */
[----:B-1----:R-:W-:Y:S01]  /*c0f0*/  ISETP.LT.AND P2, PT, R11, UR4, !P1 ;  /* 0x000000040b007c0c */ /* 0x002fe2000cf41270 */
[----:B------:R-:W1:Y:S01]  /*c100*/  LDCU UR4, c[0x0][0x39c] ;  /* 0x00007380ff0477ac */ /* 0x000e620008000800 */
[----:B------:R-:W-:Y:S01]  /*c110*/  LEA.HI.X.SX32 R5, R12, R2, 0x2, P6 ;  /* 0x000000020c057211 */ /* 0x000fe200030f16ff */
[----:B------:R-:W-:Y:S01]  /*c120*/  VIADD R12, R0, 0x4d ;  /* 0x0000004d000c7836 */ /* 0x000fe20000000000 */
[C---:B----4-:R-:W-:Y:S01]  /*c130*/  LEA R6, P6, R10.reuse, R3, 0x2 ;  /* 0x000000030a067211 */ /* 0x050fe200078c10ff */
[----:B------:R-:W-:-:S02]  /*c140*/  VIADD R11, R10, UR5 ;  /* 0x000000050a0b7c36 */ /* 0x000fc40008000000 */
[----:B------:R4:W-:Y:S01]  /*c150*/  @P3 STG.E desc[UR16][R4.64], R76 ;  /* 0x0000004c04003986 */ /* 0x0009e2000c101910 */
[----:B--2---:R-:W-:Y:S01]  /*c160*/  ISETP.LT.AND P3, PT, R12, UR6, !P1 ;  /* 0x000000060c007c0c */ /* 0x004fe2000cf61270 */
[----:B------:R-:W2:Y:S01]  /*c170*/  LDCU UR6, c[0x0][0x39c] ;  /* 0x00007380ff0677ac */ /* 0x000ea20008000800 */
[----:B------:R-:W-:Y:S01]  /*c180*/  LEA.HI.X.SX32 R7, R10, R2, 0x2, P6 ;  /* 0x000000020a077211 */ /* 0x000fe200030f16ff */
[C---:B------:R-:W-:Y:S01]  /*c190*/  VIADD R12, R11.reuse, UR5 ;  /* 0x000000050b0c7c36 */ /* 0x040fe20008000000 */
[----:B---3--:R-:W-:-:S03]  /*c1a0*/  LEA R8, P6, R11, R3, 0x2 ;  /* 0x000000030b087211 */ /* 0x008fc600078c10ff */
        /* <DEDUP_REMOVED lines=9> */
[----:B-1----:R-:W-:Y:S01]  /*c240*/  ISETP.LT.AND P5, PT, R13, UR4, !P1 ;  /* 0x000000040d007c0c */ /* 0x002fe2000cfa1270 */
[----:B------:R-:W1:Y:S01]  /*c250*/  LDCU UR4, c[0x0][0x39c] ;  /* 0x00007380ff0477ac */ /* 0x000e620008000800 */
[C---:B------:R-:W-:Y:S01]  /*c260*/  VIADD R13, R12.reuse, UR5 ;  /* 0x000000050c0d7c36 */ /* 0x040fe20008000000 */
[----:B------:R5:W-:Y:S01]  /*c270*/  @P0 STG.E desc[UR16][R10.64], R79 ;  /* 0x0000004f0a000986 */ /* 0x000be2000c101910 */
[----:B----4-:R-:W-:Y:S01]  /*c280*/  LEA R4, P0, R12, R3, 0x2 ;  /* 0x000000030c047211 */ /* 0x010fe200078010ff */
[----:B---3--:R-:W-:-:S02]  /*c290*/  VIADD R7, R0, 0x50 ;  /* 0x0000005000077836 */ /* 0x008fc40000000000 */
        /* <DEDUP_REMOVED lines=18> */
[----:B---3--:R-:W-:Y:S01]  /*c3c0*/  VIADD R5, R0, 0x53 ;  /* 0x0000005300057836 */ /* 0x008fe20000000000 */
[C---:B------:R-:W-:Y:S01]  /*c3d0*/  LEA R4, P6, R10.reuse, R3, 0x2 ;  /* 0x000000030a047211 */ /* 0x040fe200078c10ff */
[----:B------:R3:W-:Y:S01]  /*c3e0*/  @P4 STG.E desc[UR16][R8.64], R82 ;  /* 0x0000005208004986 */ /* 0x0007e2000c101910 */
[----:B----4-:R-:W-:-:S02]  /*c3f0*/  VIADD R7, R10, UR5 ;  /* 0x000000050a077c36 */ /* 0x010fc40008000000 */
        /* <DEDUP_REMOVED lines=19> */
[-C--:B----4-:R-:W-:Y:S01]  /*c530*/  LEA R4, P6, R12, R3.reuse, 0x2 ;  /* 0x000000030c047211 */ /* 0x090fe200078c10ff */
[----:B------:R4:W-:Y:S01]  /*c540*/  @P2 STG.E desc[UR16][R10.64], R85 ;  /* 0x000000550a002986 */ /* 0x0009e2000c101910 */
[----:B--2---:R-:W-:Y:S01]  /*c550*/  ISETP.LT.AND P2, PT, R9, UR6, !P1 ;  /* 0x0000000609007c0c */ /* 0x004fe2000cf41270 */
[----:B------:R-:W-:Y:S01]  /*c560*/  VIADD R9, R0, 0x57 ;  /* 0x0000005700097836 */ /* 0x000fe20000000000 */
[-C--:B------:R-:W-:Y:S01]  /*c570*/  LEA.HI.X.SX32 R5, R12, R2.reuse, 0x2, P6 ;  /* 0x000000020c057211 */ /* 0x080fe200030f16ff */
[C---:B------:R-:W-:Y:S01]  /*c580*/  VIADD R12, R8.reuse, UR5 ;  /* 0x00000005080c7c36 */ /* 0x040fe20008000000 */
[C---:B---3--:R-:W-:Y:S01]  /*c590*/  LEA R6, P6, R8.reuse, R3, 0x2 ;  /* 0x0000000308067211 */ /* 0x048fe200078c10ff */
[----:B------:R-:W2:Y:S02]  /*c5a0*/  LDCU UR6, c[0x0][0x39c] ;  /* 0x00007380ff0677ac */ /* 0x000ea40008000800 */
[----:B------:R3:W-:Y:S01]  /*c5b0*/  @P3 STG.E desc[UR16][R4.64], R86 ;  /* 0x0000005604003986 */ /* 0x0007e2000c101910 */
[----:B------:R-:W-:-:S02]  /*c5c0*/  LEA.HI.X.SX32 R7, R8, R2, 0x2, P6 ;  /* 0x0000000208077211 */ /* 0x000fc400030f16ff */
[-C--:B------:R-:W-:Y:S01]  /*c5d0*/  LEA R8, P6, R12, R3.reuse, 0x2 ;  /* 0x000000030c087211 */ /* 0x080fe200078c10ff */
[----:B----4-:R-:W-:Y:S01]  /*c5e0*/  VIADD R10, R0, 0x58 ;  /* 0x00000058000a7836 */ /* 0x010fe20000000000 */
        /* <DEDUP_REMOVED lines=11> */
[----:B--2---:R-:W-:Y:S01]  /*c6a0*/  ISETP.LT.AND P5, PT, R11, UR6, !P1 ;  /* 0x000000060b007c0c */ /* 0x004fe2000cfa1270 */
[----:B------:R-:W2:Y:S01]  /*c6b0*/  LDCU UR6, c[0x0][0x39c] ;  /* 0x00007380ff0677ac */ /* 0x000ea20008000800 */
[----:B------:R-:W-:Y:S01]  /*c6c0*/  LEA.HI.X.SX32 R5, R12, R2, 0x2, P6 ;  /* 0x000000020c057211 */ /* 0x000fe200030f16ff */
[----:B------:R-:W-:Y:S01]  /*c6d0*/  VIADD R12, R0, 0x5a ;  /* 0x0000005a000c7836 */ /* 0x000fe20000000000 */
[C---:B----4-:R-:W-:Y:S01]  /*c6e0*/  LEA R6, P6, R10.reuse, R3, 0x2 ;  /* 0x000000030a067211 */ /* 0x050fe200078c10ff */
[----:B------:R-:W-:-:S02]  /*c6f0*/  VIADD R11, R10, UR5 ;  /* 0x000000050a0b7c36 */ /* 0x000fc40008000000 */
[----:B------:R4:W-:Y:S01]  /*c700*/  @P0 STG.E desc[UR16][R4.64], R89 ;  /* 0x0000005904000986 */ /* 0x0009e2000c101910 */
[----:B-1----:R-:W-:Y:S01]  /*c710*/  ISETP.LT.AND P0, PT, R12, UR4, !P1 ;  /* 0x000000040c007c0c */ /* 0x002fe2000cf01270 */
[----:B------:R-:W1:Y:S01]  /*c720*/  LDCU UR4, c[0x0][0x39c] ;  /* 0x00007380ff0477ac */ /* 0x000e620008000800 */
        /* <DEDUP_REMOVED lines=16> */
[----:B----4-:R-:W-:Y:S01]  /*c830*/  LEA R4, P4, R12, R3, 0x2 ;  /* 0x000000030c047211 */ /* 0x010fe200078810ff */
[----:B---3--:R-:W-:-:S02]  /*c840*/  VIADD R7, R0, 0x5d ;  /* 0x0000005d00077836 */ /* 0x008fc40000000000 */
        /* <DEDUP_REMOVED lines=161> */
[----:B------:R-:W-:Y:S01]  /*d260*/  @P2 STG.E desc[UR16][R4.64], R115 ;  /* 0x0000007304002986 */ /* 0x000fe2000c101910 */
        /* <DEDUP_REMOVED lines=11> */
[----:B------:R-:W4:Y:S01]  /*d320*/  LDCU UR7, c[0x0][0x39c] ;  /* 0x00007380ff0777ac */ /* 0x000f220008000800 */
[----:B------:R-:W-:Y:S01]  /*d330*/  VIADD R12, R12, UR5 ;  /* 0x000000050c0c7c36 */ /* 0x000fe20008000000 */
[----:B------:R5:W-:Y:S01]  /*d340*/  @P4 STG.E desc[UR16][R8.64], R117 ;  /* 0x0000007508004986 */ /* 0x000be2000c101910 */
[----:B--2---:R-:W-:Y:S01]  /*d350*/  ISETP.LT.AND P4, PT, R13, UR6, !P1 ;  /* 0x000000060d007c0c */ /* 0x004fe2000cf81270 */
[----:B---3--:R-:W-:Y:S01]  /*d360*/  VIADD R7, R0, 0x77 ;  /* 0x0000007700077836 */ /* 0x008fe20000000000 */
[----:B------:R-:W2:Y:S01]  /*d370*/  LDCU UR6, c[0x0][0x39c] ;  /* 0x00007380ff0677ac */ /* 0x000ea20008000800 */
[C---:B------:R-:W-:Y:S01]  /*d380*/  VIADD R13, R12.reuse, UR5 ;  /* 0x000000050c0d7c36 */ /* 0x040fe20008000000 */
[----:B------:R3:W-:Y:S01]  /*d390*/  @P5 STG.E desc[UR16][R10.64], R118 ;  /* 0x000000760a005986 */ /* 0x0007e2000c101910 */
[----:B------:R-:W-:-:S03]  /*d3a0*/  LEA R4, P5, R12, R3, 0x2 ;  /* 0x000000030c047211 */ /* 0x000fc600078a10ff */
[-C--:B------:R-:W-:Y:S02]  /*d3b0*/  LEA R6, P6, R13, R3.reuse, 0x2 ;  /* 0x000000030d067211 */ /* 0x080fe400078c10ff */
[-C--:B------:R-:W-:Y:S01]  /*d3c0*/  LEA.HI.X.SX32 R5, R12, R2.reuse, 0x2, P5 ;  /* 0x000000020c057211 */ /* 0x080fe200028f16ff */
[----:B-----5:R-:W-:Y:S01]  /*d3d0*/  VIADD R8, R0, 0x78 ;  /* 0x0000007800087836 */ /* 0x020fe20000000000 */
[----:B-1----:R-:W-:Y:S01]  /*d3e0*/  ISETP.LT.AND P5, PT, R7, UR4, !P1 ;  /* 0x0000000407007c0c */ /* 0x002fe2000cfa1270 */
[----:B------:R-:W1:Y:S01]  /*d3f0*/  LDCU UR4, c[0x0][0x39c] ;  /* 0x00007380ff0477ac */ /* 0x000e620008000800 */
[C---:B------:R-:W-:Y:S01]  /*d400*/  LEA.HI.X.SX32 R7, R13.reuse, R2, 0x2, P6 ;  /* 0x000000020d077211 */ /* 0x040fe200030f16ff */
[----:B------:R-:W-:Y:S01]  /*d410*/  VIADD R13, R13, UR5 ;  /* 0x000000050d0d7c36 */ /* 0x000fe20008000000 */
[----:B------:R5:W-:Y:S01]  /*d420*/  @P0 STG.E desc[UR16][R4.64], R119 ;  /* 0x0000007704000986 */ /* 0x000be2000c101910 */
[----:B----4-:R-:W-:Y:S01]  /*d430*/  ISETP.LT.AND P0, PT, R8, UR7, !P1 ;  /* 0x0000000708007c0c */ /* 0x010fe2000cf01270 */
[----:B---3--:R-:W-:Y:S01]  /*d440*/  VIADD R11, R0, 0x79 ;  /* 0x00000079000b7836 */ /* 0x008fe20000000000 */
[----:B------:R-:W3:Y:S01]  /*d450*/  LDCU UR7, c[0x0][0x39c] ;  /* 0x00007380ff0777ac */ /* 0x000ee20008000800 */
[----:B------:R4:W-:Y:S01]  /*d460*/  @P2 STG.E desc[UR16][R6.64], R120 ;  /* 0x0000007806002986 */ /* 0x0009e2000c101910 */
[C---:B------:R-:W-:Y:S01]  /*d470*/  LEA R8, P2, R13.reuse, R3, 0x2 ;  /* 0x000000030d087211 */ /* 0x040fe200078410ff */
[----:B------:R-:W-:-:S03]  /*d480*/  VIADD R10, R13, UR5 ;  /* 0x000000050d0a7c36 */ /* 0x000fc60008000000 */
[-C--:B------:R-:W-:Y:S02]  /*d490*/  LEA.HI.X.SX32 R9, R13, R2.reuse, 0x2, P2 ;  /* 0x000000020d097211 */ /* 0x080fe400010f16ff */
[----:B--2---:R-:W-:Y:S01]  /*d4a0*/  ISETP.LT.AND P2, PT, R11, UR6, !P1 ;  /* 0x000000060b007c0c */ /* 0x004fe2000cf41270 */
[----:B------:R-:W2:Y:S01]  /*d4b0*/  LDCU UR6, c[0x0][0x39c] ;  /* 0x00007380ff0677ac */ /* 0x000ea20008000800 */
[----:B-----5:R-:W-:Y:S01]  /*d4c0*/  VIADD R5, R0, 0x7a ;  /* 0x0000007a00057836 */ /* 0x020fe20000000000 */
[CC--:B------:R-:W-:Y:S01]  /*d4d0*/  LEA R4, P6, R10.reuse, R3.reuse, 0x2 ;  /* 0x000000030a047211 */ /* 0x0c0fe200078c10ff */
[----:B------:R5:W-:Y:S01]  /*d4e0*/  @P3 STG.E desc[UR16][R8.64], R121 ;  /* 0x0000007908003986 */ /* 0x000be2000c101910 */
[C---:B----4-:R-:W-:Y:S02]  /*d4f0*/  VIADD R7, R10.reuse, UR5 ;  /* 0x000000050a077c36 */ /* 0x050fe40008000000 */
[----:B-1----:R-:W-:Y:S01]  /*d500*/  ISETP.LT.AND P3, PT, R5, UR4, !P1 ;  /* 0x0000000405007c0c */ /* 0x002fe2000cf61270 */
[----:B------:R-:W1:Y:S01]  /*d510*/  LDCU UR4, c[0x0][0x39c] ;  /* 0x00007380ff0477ac */ /* 0x000e620008000800 */
[----:B------:R-:W-:Y:S01]  /*d520*/  LEA.HI.X.SX32 R5, R10, R2, 0x2, P6 ;  /* 0x000000020a057211 */ /* 0x000fe200030f16ff */
[----:B------:R-:W-:Y:S01]  /*d530*/  VIADD R11, R0, 0x7b ;  /* 0x0000007b000b7836 */ /* 0x000fe20000000000 */
[C---:B------:R-:W-:Y:S01]  /*d540*/  LEA R6, P6, R7.reuse, R3, 0x2 ;  /* 0x0000000307067211 */ /* 0x040fe200078c10ff */
[----:B------:R-:W-:-:S02]  /*d550*/  VIADD R10, R7, UR5 ;  /* 0x00000005070a7c36 */ /* 0x000fc40008000000 */
[----:B------:R4:W-:Y:S01]  /*d560*/  @P4 STG.E desc[UR16][R4.64], R122 ;  /* 0x0000007a04004986 */ /* 0x0009e2000c101910 */
[-C--:B------:R-:W-:Y:S01]  /*d570*/  LEA.HI.X.SX32 R7, R7, R2.reuse, 0x2, P6 ;  /* 0x0000000207077211 */ /* 0x080fe200030f16ff */
[----:B-----5:R-:W-:Y:S01]  /*d580*/  VIADD R9, R0, 0x7c ;  /* 0x0000007c00097836 */ /* 0x020fe20000000000 */
[----:B---3--:R-:W-:Y:S01]  /*d590*/  ISETP.LT.AND P4, PT, R11, UR7, !P1 ;  /* 0x000000070b007c0c */ /* 0x008fe2000cf81270 */
[C---:B------:R-:W-:Y:S01]  /*d5a0*/  VIADD R11, R10.reuse, UR5 ;  /* 0x000000050a0b7c36 */ /* 0x040fe20008000000 */
[CC--:B------:R-:W-:Y:S01]  /*d5b0*/  LEA R8, P6, R10.reuse, R3.reuse, 0x2 ;  /* 0x000000030a087211 */ /* 0x0c0fe200078c10ff */
[----:B------:R3:W-:Y:S01]  /*d5c0*/  @P5 STG.E desc[UR16][R6.64], R123 ;  /* 0x0000007b06005986 */ /* 0x0007e2000c101910 */
[----:B--2---:R-:W-:Y:S01]  /*d5d0*/  ISETP.LT.AND P5, PT, R9, UR6, !P1 ;  /* 0x0000000609007c0c */ /* 0x004fe2000cfa1270 */
[C---:B------:R-:W-:Y:S01]  /*d5e0*/  VIADD R12, R11.reuse, UR5 ;  /* 0x000000050b0c7c36 */ /* 0x040fe20008000000 */
[----:B------:R-:W-:Y:S01]  /*d5f0*/  LEA.HI.X.SX32 R9, R10, R2, 0x2, P6 ;  /* 0x000000020a097211 */ /* 0x000fe200030f16ff */
[----:B------:R-:W2:Y:S01]  /*d600*/  LDCU UR6, c[0x0][0x39c] ;  /* 0x00007380ff0677ac */ /* 0x000ea20008000800 */
[----:B------:R-:W-:Y:S01]  /*d610*/  LEA R10, P6, R11, R3, 0x2 ;  /* 0x000000030b0a7211 */ /* 0x000fe200078c10ff */
[----:B----4-:R-:W-:-:S02]  /*d620*/  VIADD R4, R0, 0x7d ;  /* 0x0000007d00047836 */ /* 0x010fc40000000000 */
[----:B------:R-:W-:Y:S01]  /*d630*/  VIADD R13, R12, UR5 ;  /* 0x000000050c0d7c36 */ /* 0x000fe20008000000 */
[----:B------:R4:W-:Y:S01]  /*d640*/  @P0 STG.E desc[UR16][R8.64], R124 ;  /* 0x0000007c08000986 */ /* 0x0009e2000c101910 */
[----:B------:R-:W-:Y:S01]  /*d650*/  LEA.HI.X.SX32 R11, R11, R2, 0x2, P6 ;  /* 0x000000020b0b7211 */ /* 0x000fe200030f16ff */
[----:B------:R-:W-:Y:S01]  /*d660*/  VIADD R0, R0, 0x7f ;  /* 0x0000007f00007836 */ /* 0x000fe20000000000 */
[----:B-1----:R-:W-:Y:S01]  /*d670*/  ISETP.LT.AND P0, PT, R4, UR4, !P1 ;  /* 0x0000000404007c0c */ /* 0x002fe2000cf01270 */
[C---:B------:R-:W-:Y:S01]  /*d680*/  VIADD R14, R13.reuse, UR5 ;  /* 0x000000050d0e7c36 */ /* 0x040fe20008000000 */
[----:B------:R-:W1:Y:S01]  /*d690*/  LDCU UR4, c[0x0][0x39c] ;  /* 0x00007380ff0477ac */ /* 0x000e620008000800 */
[----:B------:R5:W-:Y:S01]  /*d6a0*/  @P2 STG.E desc[UR16][R10.64], R125 ;  /* 0x0000007d0a002986 */ /* 0x000be2000c101910 */
[-C--:B---3--:R-:W-:Y:S01]  /*d6b0*/  LEA R6, P6, R13, R3.reuse, 0x2 ;  /* 0x000000030d067211 */ /* 0x088fe200078c10ff */
[----:B------:R-:W-:Y:S01]  /*d6c0*/  VIADD R15, R14, UR5 ;  /* 0x000000050e0f7c36 */ /* 0x000fe20008000000 */
[----:B------:R-:W-:-:S02]  /*d6d0*/  LEA R4, P2, R12, R3, 0x2 ;  /* 0x000000030c047211 */ /* 0x000fc400078410ff */
[-C--:B------:R-:W-:Y:S01]  /*d6e0*/  LEA.HI.X.SX32 R7, R13, R2.reuse, 0x2, P6 ;  /* 0x000000020d077211 */ /* 0x080fe200030f16ff */
[C---:B------:R-:W-:Y:S01]  /*d6f0*/  VIADD R16, R15.reuse, UR5 ;  /* 0x000000050f107c36 */ /* 0x040fe20008000000 */
[-C--:B------:R-:W-:Y:S02]  /*d700*/  LEA.HI.X.SX32 R5, R12, R2.reuse, 0x2, P2 ;  /* 0x000000020c057211 */ /* 0x080fe400010f16ff */
[-C--:B----4-:R-:W-:Y:S01]  /*d710*/  LEA R8, P6, R14, R3.reuse, 0x2 ;  /* 0x000000030e087211 */ /* 0x090fe200078c10ff */
[----:B------:R-:W-:Y:S01]  /*d720*/  VIADD R17, R16, UR5 ;  /* 0x0000000510117c36 */ /* 0x000fe20008000000 */
[-C--:B------:R-:W-:Y:S01]  /*d730*/  LEA R12, P2, R15, R3.reuse, 0x2 ;  /* 0x000000030f0c7211 */ /* 0x080fe200078410ff */
[----:B------:R3:W-:Y:S01]  /*d740*/  @P3 STG.E desc[UR16][R4.64], R126 ;  /* 0x0000007e04003986 */ /* 0x0007e2000c101910 */
[-C--:B------:R-:W-:Y:S02]  /*d750*/  LEA.HI.X.SX32 R9, R14, R2.reuse, 0x2, P6 ;  /* 0x000000020e097211 */ /* 0x080fe400030f16ff */
[----:B------:R-:W-:Y:S01]  /*d760*/  LEA R14, P6, R17, R3, 0x2 ;  /* 0x00000003110e7211 */ /* 0x000fe200078c10ff */
[----:B------:R3:W-:Y:S01]  /*d770*/  @P4 STG.E desc[UR16][R6.64], R127 ;  /* 0x0000007f06004986 */ /* 0x0007e2000c101910 */
[----:B------:R-:W-:-:S02]  /*d780*/  LEA.HI.X.SX32 R13, R15, R2, 0x2, P2 ;  /* 0x000000020f0d7211 */ /* 0x000fc400010f16ff */
[----:B--2---:R-:W-:Y:S01]  /*d790*/  ISETP.LT.AND P2, PT, R18, UR6, !P1 ;  /* 0x0000000612007c0c */ /* 0x004fe2000cf41270 */
[----:B------:R3:W-:Y:S01]  /*d7a0*/  @P5 STG.E desc[UR16][R8.64], R128 ;  /* 0x0000008008005986 */ /* 0x0007e2000c101910 */
[----:B-1----:R-:W-:Y:S02]  /*d7b0*/  ISETP.LT.AND P1, PT, R0, UR4, !P1 ;  /* 0x0000000400007c0c */ /* 0x002fe4000cf21270 */
[----:B------:R-:W-:Y:S01]  /*d7c0*/  LEA.HI.X.SX32 R15, R17, R2, 0x2, P6 ;  /* 0x00000002110f7211 */ /* 0x000fe200030f16ff */
[----:B------:R3:W-:Y:S01]  /*d7d0*/  @P0 STG.E desc[UR16][R12.64], R129 ;  /* 0x000000810c000986 */ /* 0x0007e2000c101910 */
[----:B-----5:R-:W-:-:S04]  /*d7e0*/  LEA R10, P6, R16, R3, 0x2 ;  /* 0x00000003100a7211 */ /* 0x020fc800078c10ff */
[----:B------:R-:W-:-:S05]  /*d7f0*/  LEA.HI.X.SX32 R11, R16, R2, 0x2, P6 ;  /* 0x00000002100b7211 */ /* 0x000fca00030f16ff */
[----:B------:R3:W-:Y:S04]  /*d800*/  @P2 STG.E desc[UR16][R10.64], R130 ;  /* 0x000000820a002986 */ /* 0x0007e8000c101910 */
[----:B------:R3:W-:Y:S01]  /*d810*/  @P1 STG.E desc[UR16][R14.64], R131 ;  /* 0x000000830e001986 */ /* 0x0007e2000c101910 */
[----:B------:R-:W-:Y:S06]  /*d820*/  BAR.SYNC.DEFER_BLOCKING 0x0 ;  /* 0x0000000000007b1d */ /* 0x000fec0000010000 */
[----:B------:R-:W-:Y:S05]  /*d830*/  BRA.U UP0, `(.L_x_14) ;  /* 0x0000000100a07547 */ /* 0x000fea000b800000 */
[----:B------:R-:W1:Y:S01]  /*d840*/  S2UR UR5, SR_CgaCtaId ;  /* 0x00000000000579c3 */ /* 0x000e620000008800 */
[----:B------:R-:W-:Y:S01]  /*d850*/  NOP ;  /* 0x0000000000007918 */ /* 0x000fe20000000000 */
[----:B------:R-:W-:Y:S01]  /*d860*/  UMOV UR4, 0x50 ;  /* 0x0000005000047882 */ /* 0x000fe20000000000 */
[----:B------:R-:W-:Y:S02]  /*d870*/  IMAD.U32 R0, RZ, RZ, UR15 ;  /* 0x0000000fff007e24 */ /* 0x000fe4000f8e00ff */
[----:B------:R-:W-:Y:S02]  /*d880*/  IMAD.MOV.U32 R3, RZ, RZ, 0xff ;  /* 0x000000ffff037424 */ /* 0x000fe400078e00ff */
[----:B---3--:R-:W-:Y:S01]  /*d890*/  IMAD.MOV.U32 R7, RZ, RZ, 0x1 ;  /* 0x00000001ff077424 */ /* 0x008fe200078e00ff */
[----:B------:R-:W-:-:S04]  /*d8a0*/  LOP3.LUT R0, R0, 0xffff, RZ, 0xc0, !PT ;  /* 0x0000ffff00007812 */ /* 0x000fc800078ec0ff */
[----:B------:R-:W-:-:S05]  /*d8b0*/  SHF.R.U32.HI R0, RZ, 0x5, R0 ;  /* 0x00000005ff007819 */ /* 0x000fca0000011600 */
[----:B------:R-:W-:Y:S01]  /*d8c0*/  VIADD R2, R0, 0x10 ;  /* 0x0000001000027836 */ /* 0x000fe20000000000 */
[----:B------:R-:W-:Y:S01]  /*d8d0*/  SHF.L.U32 R0, R3, R0, RZ ;  /* 0x0000000003007219 */ /* 0x000fe200000006ff */
[----:B-1----:R-:W-:-:S03]  /*d8e0*/  ULEA UR6, UR5, UR4, 0x18 ;  /* 0x0000000405067291 */ /* 0x002fc6000f8ec0ff */
[----:B------:R-:W-:-:S04]  /*d8f0*/  SHF.L.U32 R3, R7, R2, RZ ;  /* 0x0000000207037219 */ /* 0x000fc800000006ff */
[----:B------:R-:W-:Y:S02]  /*d900*/  LOP3.LUT R0, R3, R0, RZ, 0xfc, !PT ;  /* 0x0000000003007212 */ /* 0x000fe400078efcff */
[----:B------:R-:W1:Y:S02]  /*d910*/  LDS R5, [UR6] ;  /* 0x00000006ff057984 */ /* 0x000e640008000800 */
[C---:B------:R-:W-:Y:S02]  /*d920*/  LOP3.LUT R2, R0.reuse, 0xffff, RZ, 0xc0, !PT ;  /* 0x0000ffff00027812 */ /* 0x040fe400078ec0ff */
[----:B-1----:R-:W-:-:S04]  /*d930*/  LOP3.LUT R3, R0, 0xffff, R5, 0x80, !PT ;  /* 0x0000ffff00037812 */ /* 0x002fc800078e8005 */
[----:B------:R-:W-:-:S13]  /*d940*/  ISETP.NE.AND P0, PT, R3, R2, PT ;  /* 0x000000020300720c */ /* 0x000fda0003f05270 */
[----:B------:R-:W-:Y:S05]  /*d950*/  @P0 BRA `(.L_x_15) ;  /* 0x0000000000500947 */ /* 0x000fea0003800000 */
[----:B------:R-:W-:Y:S02]  /*d960*/  SHF.R.U32.HI R5, RZ, 0x10, R5 ;  /* 0x00000010ff057819 */ /* 0x000fe40000011605 */
[----:B------:R-:W-:-:S04]  /*d970*/  SHF.R.U32.HI R2, RZ, 0x10, R0 ;  /* 0x00000010ff027819 */ /* 0x000fc80000011600 */
[----:B------:R-:W-:-:S04]  /*d980*/  LOP3.LUT R5, R5, R2, RZ, 0xc0, !PT ;  /* 0x0000000205057212 */ /* 0x000fc800078ec0ff */
[----:B------:R-:W-:-:S13]  /*d990*/  ISETP.NE.AND P0, PT, R5, R2, PT ;  /* 0x000000020500720c */ /* 0x000fda0003f05270 */
[----:B------:R-:W-:Y:S05]  /*d9a0*/  @P0 BRA `(.L_x_16) ;  /* 0x0000000000300947 */ /* 0x000fea0003800000 */
[----:B------:R-:W-:Y:S01]  /*d9b0*/  R2UR UR4, R0 ;  /* 0x00000000000472ca */ /* 0x000fe200000e0000 */
[----:B------:R-:W-:Y:S01]  /*d9c0*/  VOTEU.ANY UR5, UPT, PT ;  /* 0x0000000000057886 */ /* 0x000fe200038e0100 */
[----:B------:R-:W1:Y:S01]  /*d9d0*/  S2R R0, SR_LANEID ;  /* 0x0000000000007919 */ /* 0x000e620000000000 */
[----:B------:R-:W-:-:S10]  /*d9e0*/  UFLO.U32 UR5, UR5 ;  /* 0x00000005000572bd */ /* 0x000fd400080e0000 */
[----:B------:R-:W-:-:S06]  /*d9f0*/  ULOP3.LUT UR4, URZ, UR4, URZ, 0x33, !UPT ;  /* 0x00000004ff047292 */ /* 0x000fcc000f8e33ff */
[----:B------:R-:W-:-:S04]  /*da00*/  IMAD.U32 R2, RZ, RZ, UR4 ;  /* 0x00000004ff027e24 */ /* 0x000fc8000f8e00ff */
[----:B------:R-:W2:Y:S02]  /*da10*/  REDUX UR7, R2 ;  /* 0x00000000020773c4 */ /* 0x000ea40000000000 */
[----:B------:R4:W-:Y:S01]  /*da20*/  UTCATOMSWS.AND URZ, UR4 ;  /* 0x0000000400ff79e3 */ /* 0x0009e20008000000 */
[----:B-1----:R-:W-:Y:S01]  /*da30*/  ISETP.EQ.U32.AND P0, PT, R0, UR5, PT ;  /* 0x0000000500007c0c */ /* 0x002fe2000bf02070 */
[----:B--2---:R-:W-:-:S12]  /*da40*/  IMAD.U32 R0, RZ, RZ, UR7 ;  /* 0x00000007ff007e24 */ /* 0x004fd8000f8e00ff */
[----:B------:R4:W-:Y:S01]  /*da50*/  @P0 ATOMS.AND RZ, [UR6], R0 ;  /* 0x00000000ffff098c */ /* 0x0009e2000a800006 */
[----:B------:R-:W-:Y:S05]  /*da60*/  BRA `(.L_x_14) ;  /* 0x0000000000147947 */ /* 0x000fea0003800000 */
.L_x_16:
[----:B------:R-:W-:-:S07]  /*da70*/  MOV R2, 0xda90 ;  /* 0x0000da9000027802 */ /* 0x000fce0000000f00 */
[----:B------:R-:W-:Y:S05]  /*da80*/  CALL.REL.NOINC `($__internal_0_$__cuda_sm10x_tcgen05_guardrail_trap_col_being_dealloced_not_returned_by_alloc) ;  /* 0x00000000002c7944 */ /* 0x000fea0003c00000 */
[----:B------:R-:W-:Y:S05]  /*da90*/  BRA `(.L_x_14) ;  /* 0x0000000000087947 */ /* 0x000fea0003800000 */
.L_x_15:
[----:B------:R-:W-:-:S07]  /*daa0*/  MOV R2, 0xdac0 ;  /* 0x0000dac000027802 */ /* 0x000fce0000000f00 */
[----:B------:R-:W-:Y:S05]  /*dab0*/  CALL.REL.NOINC `($__internal_2_$__cuda_sm10x_tcgen05_guardrail_trap_unallocated_columns_being_dealloced) ;  /* 0x0000000000387944 */ /* 0x000fea0003c00000 */
.L_x_14:
[----:B------:R-:W-:Y:S01]  /*dac0*/  NOP ;  /* 0x0000000000007918 */ /* 0x000fe20000000000 */
[----:B----4-:R-:W-:Y:S05]  /*dad0*/  EXIT ;  /* 0x000000000000794d */ /* 0x010fea0003800000 */
.L_x_9:
[----:B------:R-:W1:Y:S02]  /*dae0*/  SYNCS.PHASECHK.TRANS64.TRYWAIT P1, [UR14], R4 ;  /* 0x00000004ff0075a7 */ /* 0x000e64000802110e */
[----:B-1----:R-:W-:Y:S05]  /*daf0*/  @!P1 BRA `(.L_x_9) ;  /* 0xfffffffc00f89947 */ /* 0x002fea000383ffff */
[----:B------:R-:W-:Y:S05]  /*db00*/  BRA `(.L_x_17) ;  /* 0xffffffa800f87947 */ /* 0x000fea000383ffff */
.L_x_13:
[----:B------:R-:W1:Y:S02]  /*db10*/  SYNCS.PHASECHK.TRANS64.TRYWAIT P6, [UR14], R9 ;  /* 0x00000009ff0075a7 */ /* 0x000e6400080c110e */
[----:B-1----:R-:W-:Y:S05]  /*db20*/  @!P6 BRA `(.L_x_13) ;  /* 0xfffffffc00f8e947 */ /* 0x002fea000383ffff */
[----:B------:R-:W-:Y:S05]  /*db30*/  BRA `(.L_x_12) ;  /* 0xffffffc400a47947 */ /* 0x000fea000383ffff */
        .weak           $__internal_0_$__cuda_sm10x_tcgen05_guardrail_trap_col_being_dealloced_not_returned_by_alloc
        .type           $__internal_0_$__cuda_sm10x_tcgen05_guardrail_trap_col_being_dealloced_not_returned_by_alloc,@function
        .size           $__internal_0_$__cuda_sm10x_tcgen05_guardrail_trap_col_being_dealloced_not_returned_by_alloc,($__internal_1_$__cuda_sm10x_tcgen05_guardrail_trap_phase_invalid_during_alloc - $__internal_0_$__cuda_sm10x_tcgen05_guardrail_trap_col_being_dealloced_not_returned_by_alloc)
$__internal_0_$__cuda_sm10x_tcgen05_guardrail_trap_col_being_dealloced_not_returned_by_alloc:
[----:B------:R-:W-:Y:S05]  /*db40*/  BPT.TRAP 0x1 ;  /* 0x000000040000795c */ /* 0x000fea0000300000 */
[----:B------:R-:W-:-:S04]  /*db50*/  IMAD.MOV.U32 R3, RZ, RZ, 0x0 ;  /* 0x00000000ff037424 */ /* 0x000fc800078e00ff */
[----:B------:R-:W-:Y:S05]  /*db60*/  RET.REL.NODEC R2 `(matmul_kernel) ;  /* 0xffffff2402247950 */ /* 0x000fea0003c3ffff */
        .weak           $__internal_1_$__cuda_sm10x_tcgen05_guardrail_trap_phase_invalid_during_alloc
        .type           $__internal_1_$__cuda_sm10x_tcgen05_guardrail_trap_phase_invalid_during_alloc,@function
        .size           $__internal_1_$__cuda_sm10x_tcgen05_guardrail_trap_phase_invalid_during_alloc,($__internal_2_$__cuda_sm10x_tcgen05_guardrail_trap_unallocated_columns_being_dealloced - $__internal_1_$__cuda_sm10x_tcgen05_guardrail_trap_phase_invalid_during_alloc)
$__internal_1_$__cuda_sm10x_tcgen05_guardrail_trap_phase_invalid_during_alloc:
[----:B------:R-:W-:Y:S05]  /*db70*/  BPT.TRAP 0x1 ;  /* 0x000000040000795c */ /* 0x000fea0000300000 */
[----:B------:R-:W-:-:S04]  /*db80*/  IMAD.MOV.U32 R3, RZ, RZ, 0x0 ;  /* 0x00000000ff037424 */ /* 0x000fc800078e00ff */
[----:B------:R-:W-:Y:S05]  /*db90*/  RET.REL.NODEC R2 `(matmul_kernel) ;  /* 0xffffff2402187950 */ /* 0x000fea0003c3ffff */
        .weak           $__internal_2_$__cuda_sm10x_tcgen05_guardrail_trap_unallocated_columns_being_dealloced
        .type           $__internal_2_$__cuda_sm10x_tcgen05_guardrail_trap_unallocated_columns_being_dealloced,@function
        .size           $__internal_2_$__cuda_sm10x_tcgen05_guardrail_trap_unallocated_columns_being_dealloced,(.L_x_21 - $__internal_2_$__cuda_sm10x_tcgen05_guardrail_trap_unallocated_columns_being_dealloced)
$__internal_2_$__cuda_sm10x_tcgen05_guardrail_trap_unallocated_columns_being_dealloced:
[----:B------:R-:W-:Y:S05]  /*dba0*/  BPT.TRAP 0x1 ;  /* 0x000000040000795c */ /* 0x000fea0000300000 */
[----:B------:R-:W-:-:S04]  /*dbb0*/  IMAD.MOV.U32 R3, RZ, RZ, 0x0 ;  /* 0x00000000ff037424 */ /* 0x000fc800078e00ff */
[----:B------:R-:W-:Y:S05]  /*dbc0*/  RET.REL.NODEC R2 `(matmul_kernel) ;  /* 0xffffff24020c7950 */ /* 0x000fea0003c3ffff */
.L_x_18:
[----:B------:R-:W-:-:S00]  /*dbd0*/  BRA `(.L_x_18) ;  /* 0xfffffffc00fc7947 */ /* 0x000fc0000383ffff */
[----:B------:R-:W-:-:S00]  /*dbe0*/  NOP ;  /* 0x0000000000007918 */ /* 0x000fc00000000000 */
        /* <DEDUP_REMOVED lines=9> */
.L_x_21:


//--------------------- .nv.shared.matmul_kernel  --------------------------
	.section	.nv.shared.matmul_kernel,"aw",@nobits
	.sectionflags	@""
	.align	16
	.zero		1024


//--------------------- .nv.shared.reserved.0     --------------------------
	.section	.nv.shared.reserved.0,"aw",@nobits
	.align	8
	.weak		__nv_reservedSMEM_offset_0_alias
	.size		__nv_reservedSMEM_offset_0_alias, 0, 64
	.other		__nv_reservedSMEM_offset_0_alias,@"STO_CUDA_RESERVED_SHARED STV_DEFAULT"
__nv_reservedSMEM_offset_0_alias:
	.zero		0
.nv.shared.reserved.0:
	.zero		64
	.weak		__nv_reservedSMEM_allocation_phase
	.type		__nv_reservedSMEM_allocation_phase,@object
	.size		__nv_reservedSMEM_allocation_phase,(.L_0 - __nv_reservedSMEM_allocation_phase)
__nv_reservedSMEM_allocation_phase:
	.zero		1
.L_0:
	.zero		7
	.weak		__nv_reservedSMEM_devtool_atexit_pc
	.type		__nv_reservedSMEM_devtool_atexit_pc,@object
	.size		__nv_reservedSMEM_devtool_atexit_pc,(__nv_reservedSMEM_allocation_mask - __nv_reservedSMEM_devtool_atexit_pc)
__nv_reservedSMEM_devtool_atexit_pc:
	.zero		8
	.weak		__nv_reservedSMEM_allocation_mask
	.type		__nv_reservedSMEM_allocation_mask,@object
	.size		__nv_reservedSMEM_allocation_mask,(.L_2 - __nv_reservedSMEM_allocation_mask)
__nv_reservedSMEM_allocation_mask:
	.zero		4
.L_2:


//--------------------- .nv.constant0.matmul_kernel --------------------------
	.section	.nv.constant0.matmul_kernel,"a",@progbits
	.sectionflags	@""
	.align	4
.nv.constant0.matmul_kernel:
	.zero		976


//--------------------- SYMBOLS --------------------------

	.type		.nv.reservedSmem.offset0,@object
	.size		.nv.reservedSmem.offset0,0x4
	.type		.nv.reservedSmem.cap,@object
	.size		.nv.reservedSmem.cap,0x4
